//
// Generated by NVIDIA NVVM Compiler
//
// Compiler Build ID: CL-36424714
// Cuda compilation tools, release 13.0, V13.0.88
// Based on NVVM 20.0.0
//

.version 9.0
.target sm_100
.address_size 64

	// .globl	_Z22assign_clusters_kernelPK5PointPiS1_iii

.visible .entry _Z22assign_clusters_kernelPK5PointPiS1_iii(
	.param .u64 .ptr .align 1 _Z22assign_clusters_kernelPK5PointPiS1_iii_param_0,
	.param .u64 .ptr .align 1 _Z22assign_clusters_kernelPK5PointPiS1_iii_param_1,
	.param .u64 .ptr .align 1 _Z22assign_clusters_kernelPK5PointPiS1_iii_param_2,
	.param .u32 _Z22assign_clusters_kernelPK5PointPiS1_iii_param_3,
	.param .u32 _Z22assign_clusters_kernelPK5PointPiS1_iii_param_4,
	.param .u32 _Z22assign_clusters_kernelPK5PointPiS1_iii_param_5
)
{
	.reg .pred 	%p<26>;
	.reg .b32 	%r<73>;
	.reg .b32 	%f<163>;
	.reg .b64 	%rd<21>;

	ld.param.u64 	%rd5, [_Z22assign_clusters_kernelPK5PointPiS1_iii_param_0];
	ld.param.u64 	%rd6, [_Z22assign_clusters_kernelPK5PointPiS1_iii_param_1];
	ld.param.u64 	%rd7, [_Z22assign_clusters_kernelPK5PointPiS1_iii_param_2];
	ld.param.u32 	%r25, [_Z22assign_clusters_kernelPK5PointPiS1_iii_param_3];
	ld.param.u32 	%r24, [_Z22assign_clusters_kernelPK5PointPiS1_iii_param_4];
	cvta.to.global.u64 	%rd1, %rd7;
	mov.u32 	%r26, %ctaid.y;
	mov.u32 	%r27, %nctaid.x;
	mov.u32 	%r28, %ntid.x;
	mov.u32 	%r29, %ctaid.x;
	mov.u32 	%r30, %tid.x;
	mad.lo.s32 	%r31, %r26, %r27, %r29;
	mad.lo.s32 	%r1, %r31, %r28, %r30;
	setp.ge.s32 	%p1, %r1, %r25;
	@%p1 bra 	$L__BB0_14;
	cvta.to.global.u64 	%rd8, %rd5;
	mul.wide.s32 	%rd9, %r1, 12;
	add.s64 	%rd10, %rd8, %rd9;
	ld.global.f32 	%f1, [%rd10];
	ld.global.f32 	%f2, [%rd10+4];
	ld.global.f32 	%f3, [%rd10+8];
	setp.lt.s32 	%p2, %r24, 1;
	mov.b32 	%r72, 0;
	@%p2 bra 	$L__BB0_13;
	and.b32  	%r2, %r24, 7;
	setp.lt.u32 	%p3, %r24, 8;
	mov.f32 	%f160, 0f7149F2CA;
	mov.b32 	%r67, 0;
	mov.u32 	%r72, %r67;
	@%p3 bra 	$L__BB0_5;
	and.b32  	%r67, %r24, 2147483640;
	add.s64 	%rd20, %rd1, 48;
	mov.f32 	%f160, 0f7149F2CA;
	mov.b32 	%r61, 0;
	mov.u32 	%r72, %r61;
$L__BB0_4:
	.pragma "nounroll";
	ld.global.f32 	%f13, [%rd20+-48];
	ld.global.f32 	%f14, [%rd20+-44];
	ld.global.f32 	%f15, [%rd20+-40];
	sub.f32 	%f16, %f1, %f13;
	sub.f32 	%f17, %f2, %f14;
	sub.f32 	%f18, %f3, %f15;
	mul.f32 	%f19, %f17, %f17;
	fma.rn.f32 	%f20, %f16, %f16, %f19;
	fma.rn.f32 	%f21, %f18, %f18, %f20;
	setp.lt.f32 	%p4, %f21, %f160;
	selp.f32 	%f22, %f21, %f160, %p4;
	selp.b32 	%r36, %r61, %r72, %p4;
	ld.global.f32 	%f23, [%rd20+-36];
	ld.global.f32 	%f24, [%rd20+-32];
	ld.global.f32 	%f25, [%rd20+-28];
	sub.f32 	%f26, %f1, %f23;
	sub.f32 	%f27, %f2, %f24;
	sub.f32 	%f28, %f3, %f25;
	mul.f32 	%f29, %f27, %f27;
	fma.rn.f32 	%f30, %f26, %f26, %f29;
	fma.rn.f32 	%f31, %f28, %f28, %f30;
	setp.lt.f32 	%p5, %f31, %f22;
	selp.f32 	%f32, %f31, %f22, %p5;
	add.s32 	%r37, %r61, 1;
	selp.b32 	%r38, %r37, %r36, %p5;
	ld.global.f32 	%f33, [%rd20+-24];
	ld.global.f32 	%f34, [%rd20+-20];
	ld.global.f32 	%f35, [%rd20+-16];
	sub.f32 	%f36, %f1, %f33;
	sub.f32 	%f37, %f2, %f34;
	sub.f32 	%f38, %f3, %f35;
	mul.f32 	%f39, %f37, %f37;
	fma.rn.f32 	%f40, %f36, %f36, %f39;
	fma.rn.f32 	%f41, %f38, %f38, %f40;
	setp.lt.f32 	%p6, %f41, %f32;
	selp.f32 	%f42, %f41, %f32, %p6;
	add.s32 	%r39, %r61, 2;
	selp.b32 	%r40, %r39, %r38, %p6;
	ld.global.f32 	%f43, [%rd20+-12];
	ld.global.f32 	%f44, [%rd20+-8];
	ld.global.f32 	%f45, [%rd20+-4];
	sub.f32 	%f46, %f1, %f43;
	sub.f32 	%f47, %f2, %f44;
	sub.f32 	%f48, %f3, %f45;
	mul.f32 	%f49, %f47, %f47;
	fma.rn.f32 	%f50, %f46, %f46, %f49;
	fma.rn.f32 	%f51, %f48, %f48, %f50;
	setp.lt.f32 	%p7, %f51, %f42;
	selp.f32 	%f52, %f51, %f42, %p7;
	add.s32 	%r41, %r61, 3;
	selp.b32 	%r42, %r41, %r40, %p7;
	ld.global.f32 	%f53, [%rd20];
	ld.global.f32 	%f54, [%rd20+4];
	ld.global.f32 	%f55, [%rd20+8];
	sub.f32 	%f56, %f1, %f53;
	sub.f32 	%f57, %f2, %f54;
	sub.f32 	%f58, %f3, %f55;
	mul.f32 	%f59, %f57, %f57;
	fma.rn.f32 	%f60, %f56, %f56, %f59;
	fma.rn.f32 	%f61, %f58, %f58, %f60;
	setp.lt.f32 	%p8, %f61, %f52;
	selp.f32 	%f62, %f61, %f52, %p8;
	add.s32 	%r43, %r61, 4;
	selp.b32 	%r44, %r43, %r42, %p8;
	ld.global.f32 	%f63, [%rd20+12];
	ld.global.f32 	%f64, [%rd20+16];
	ld.global.f32 	%f65, [%rd20+20];
	sub.f32 	%f66, %f1, %f63;
	sub.f32 	%f67, %f2, %f64;
	sub.f32 	%f68, %f3, %f65;
	mul.f32 	%f69, %f67, %f67;
	fma.rn.f32 	%f70, %f66, %f66, %f69;
	fma.rn.f32 	%f71, %f68, %f68, %f70;
	setp.lt.f32 	%p9, %f71, %f62;
	selp.f32 	%f72, %f71, %f62, %p9;
	add.s32 	%r45, %r61, 5;
	selp.b32 	%r46, %r45, %r44, %p9;
	ld.global.f32 	%f73, [%rd20+24];
	ld.global.f32 	%f74, [%rd20+28];
	ld.global.f32 	%f75, [%rd20+32];
	sub.f32 	%f76, %f1, %f73;
	sub.f32 	%f77, %f2, %f74;
	sub.f32 	%f78, %f3, %f75;
	mul.f32 	%f79, %f77, %f77;
	fma.rn.f32 	%f80, %f76, %f76, %f79;
	fma.rn.f32 	%f81, %f78, %f78, %f80;
	setp.lt.f32 	%p10, %f81, %f72;
	selp.f32 	%f82, %f81, %f72, %p10;
	add.s32 	%r47, %r61, 6;
	selp.b32 	%r48, %r47, %r46, %p10;
	ld.global.f32 	%f83, [%rd20+36];
	ld.global.f32 	%f84, [%rd20+40];
	ld.global.f32 	%f85, [%rd20+44];
	sub.f32 	%f86, %f1, %f83;
	sub.f32 	%f87, %f2, %f84;
	sub.f32 	%f88, %f3, %f85;
	mul.f32 	%f89, %f87, %f87;
	fma.rn.f32 	%f90, %f86, %f86, %f89;
	fma.rn.f32 	%f91, %f88, %f88, %f90;
	setp.lt.f32 	%p11, %f91, %f82;
	selp.f32 	%f160, %f91, %f82, %p11;
	add.s32 	%r49, %r61, 7;
	selp.b32 	%r72, %r49, %r48, %p11;
	add.s64 	%rd20, %rd20, 96;
	add.s32 	%r61, %r61, 8;
	setp.ne.s32 	%p12, %r61, %r67;
	@%p12 bra 	$L__BB0_4;
$L__BB0_5:
	setp.eq.s32 	%p13, %r2, 0;
	@%p13 bra 	$L__BB0_13;
	and.b32  	%r11, %r24, 3;
	setp.lt.u32 	%p14, %r2, 4;
	@%p14 bra 	$L__BB0_8;
	mul.wide.u32 	%rd11, %r67, 12;
	add.s64 	%rd12, %rd1, %rd11;
	ld.global.f32 	%f92, [%rd12];
	ld.global.f32 	%f93, [%rd12+4];
	ld.global.f32 	%f94, [%rd12+8];
	sub.f32 	%f95, %f1, %f92;
	sub.f32 	%f96, %f2, %f93;
	sub.f32 	%f97, %f3, %f94;
	mul.f32 	%f98, %f96, %f96;
	fma.rn.f32 	%f99, %f95, %f95, %f98;
	fma.rn.f32 	%f100, %f97, %f97, %f99;
	setp.lt.f32 	%p15, %f100, %f160;
	selp.f32 	%f101, %f100, %f160, %p15;
	selp.b32 	%r51, %r67, %r72, %p15;
	add.s32 	%r52, %r67, 1;
	ld.global.f32 	%f102, [%rd12+12];
	ld.global.f32 	%f103, [%rd12+16];
	ld.global.f32 	%f104, [%rd12+20];
	sub.f32 	%f105, %f1, %f102;
	sub.f32 	%f106, %f2, %f103;
	sub.f32 	%f107, %f3, %f104;
	mul.f32 	%f108, %f106, %f106;
	fma.rn.f32 	%f109, %f105, %f105, %f108;
	fma.rn.f32 	%f110, %f107, %f107, %f109;
	setp.lt.f32 	%p16, %f110, %f101;
	selp.f32 	%f111, %f110, %f101, %p16;
	selp.b32 	%r53, %r52, %r51, %p16;
	add.s32 	%r54, %r67, 2;
	ld.global.f32 	%f112, [%rd12+24];
	ld.global.f32 	%f113, [%rd12+28];
	ld.global.f32 	%f114, [%rd12+32];
	sub.f32 	%f115, %f1, %f112;
	sub.f32 	%f116, %f2, %f113;
	sub.f32 	%f117, %f3, %f114;
	mul.f32 	%f118, %f116, %f116;
	fma.rn.f32 	%f119, %f115, %f115, %f118;
	fma.rn.f32 	%f120, %f117, %f117, %f119;
	setp.lt.f32 	%p17, %f120, %f111;
	selp.f32 	%f121, %f120, %f111, %p17;
	selp.b32 	%r55, %r54, %r53, %p17;
	add.s32 	%r56, %r67, 3;
	ld.global.f32 	%f122, [%rd12+36];
	ld.global.f32 	%f123, [%rd12+40];
	ld.global.f32 	%f124, [%rd12+44];
	sub.f32 	%f125, %f1, %f122;
	sub.f32 	%f126, %f2, %f123;
	sub.f32 	%f127, %f3, %f124;
	mul.f32 	%f128, %f126, %f126;
	fma.rn.f32 	%f129, %f125, %f125, %f128;
	fma.rn.f32 	%f130, %f127, %f127, %f129;
	setp.lt.f32 	%p18, %f130, %f121;
	selp.f32 	%f160, %f130, %f121, %p18;
	selp.b32 	%r72, %r56, %r55, %p18;
	add.s32 	%r67, %r67, 4;
$L__BB0_8:
	setp.eq.s32 	%p19, %r11, 0;
	@%p19 bra 	$L__BB0_13;
	setp.eq.s32 	%p20, %r11, 1;
	@%p20 bra 	$L__BB0_11;
	mul.wide.u32 	%rd13, %r67, 12;
	add.s64 	%rd14, %rd1, %rd13;
	ld.global.f32 	%f131, [%rd14];
	ld.global.f32 	%f132, [%rd14+4];
	ld.global.f32 	%f133, [%rd14+8];
	sub.f32 	%f134, %f1, %f131;
	sub.f32 	%f135, %f2, %f132;
	sub.f32 	%f136, %f3, %f133;
	mul.f32 	%f137, %f135, %f135;
	fma.rn.f32 	%f138, %f134, %f134, %f137;
	fma.rn.f32 	%f139, %f136, %f136, %f138;
	setp.lt.f32 	%p21, %f139, %f160;
	selp.f32 	%f140, %f139, %f160, %p21;
	selp.b32 	%r58, %r67, %r72, %p21;
	add.s32 	%r59, %r67, 1;
	ld.global.f32 	%f141, [%rd14+12];
	ld.global.f32 	%f142, [%rd14+16];
	ld.global.f32 	%f143, [%rd14+20];
	sub.f32 	%f144, %f1, %f141;
	sub.f32 	%f145, %f2, %f142;
	sub.f32 	%f146, %f3, %f143;
	mul.f32 	%f147, %f145, %f145;
	fma.rn.f32 	%f148, %f144, %f144, %f147;
	fma.rn.f32 	%f149, %f146, %f146, %f148;
	setp.lt.f32 	%p22, %f149, %f140;
	selp.f32 	%f160, %f149, %f140, %p22;
	selp.b32 	%r72, %r59, %r58, %p22;
	add.s32 	%r67, %r67, 2;
$L__BB0_11:
	and.b32  	%r60, %r24, 1;
	setp.eq.b32 	%p23, %r60, 1;
	not.pred 	%p24, %p23;
	@%p24 bra 	$L__BB0_13;
	mul.wide.u32 	%rd15, %r67, 12;
	add.s64 	%rd16, %rd1, %rd15;
	ld.global.f32 	%f150, [%rd16];
	ld.global.f32 	%f151, [%rd16+4];
	ld.global.f32 	%f152, [%rd16+8];
	sub.f32 	%f153, %f1, %f150;
	sub.f32 	%f154, %f2, %f151;
	sub.f32 	%f155, %f3, %f152;
	mul.f32 	%f156, %f154, %f154;
	fma.rn.f32 	%f157, %f153, %f153, %f156;
	fma.rn.f32 	%f158, %f155, %f155, %f157;
	setp.lt.f32 	%p25, %f158, %f160;
	selp.b32 	%r72, %r67, %r72, %p25;
$L__BB0_13:
	cvta.to.global.u64 	%rd17, %rd6;
	mul.wide.s32 	%rd18, %r1, 4;
	add.s64 	%rd19, %rd17, %rd18;
	st.global.u32 	[%rd19], %r72;
$L__BB0_14:
	ret;

}
	// .globl	_Z23update_centroids_kernelPK5PointPKiPS_Pii
.visible .entry _Z23update_centroids_kernelPK5PointPKiPS_Pii(
	.param .u64 .ptr .align 1 _Z23update_centroids_kernelPK5PointPKiPS_Pii_param_0,
	.param .u64 .ptr .align 1 _Z23update_centroids_kernelPK5PointPKiPS_Pii_param_1,
	.param .u64 .ptr .align 1 _Z23update_centroids_kernelPK5PointPKiPS_Pii_param_2,
	.param .u64 .ptr .align 1 _Z23update_centroids_kernelPK5PointPKiPS_Pii_param_3,
	.param .u32 _Z23update_centroids_kernelPK5PointPKiPS_Pii_param_4
)
{
	.reg .pred 	%p<2>;
	.reg .b32 	%r<11>;
	.reg .b32 	%f<7>;
	.reg .b64 	%rd<17>;

	ld.param.u64 	%rd1, [_Z23update_centroids_kernelPK5PointPKiPS_Pii_param_0];
	ld.param.u64 	%rd2, [_Z23update_centroids_kernelPK5PointPKiPS_Pii_param_1];
	ld.param.u64 	%rd3, [_Z23update_centroids_kernelPK5PointPKiPS_Pii_param_2];
	ld.param.u64 	%rd4, [_Z23update_centroids_kernelPK5PointPKiPS_Pii_param_3];
	ld.param.u32 	%r2, [_Z23update_centroids_kernelPK5PointPKiPS_Pii_param_4];
	mov.u32 	%r3, %ctaid.y;
	mov.u32 	%r4, %nctaid.x;
	mov.u32 	%r5, %ntid.x;
	mov.u32 	%r6, %ctaid.x;
	mov.u32 	%r7, %tid.x;
	mad.lo.s32 	%r8, %r3, %r4, %r6;
	mad.lo.s32 	%r1, %r8, %r5, %r7;
	setp.ge.s32 	%p1, %r1, %r2;
	@%p1 bra 	$L__BB1_2;
	cvta.to.global.u64 	%rd5, %rd2;
	cvta.to.global.u64 	%rd6, %rd1;
	cvta.to.global.u64 	%rd7, %rd3;
	cvta.to.global.u64 	%rd8, %rd4;
	mul.wide.s32 	%rd9, %r1, 4;
	add.s64 	%rd10, %rd5, %rd9;
	ld.global.u32 	%r9, [%rd10];
	mul.wide.s32 	%rd11, %r1, 12;
	add.s64 	%rd12, %rd6, %rd11;
	ld.global.f32 	%f1, [%rd12];
	ld.global.f32 	%f2, [%rd12+4];
	ld.global.f32 	%f3, [%rd12+8];
	mul.wide.s32 	%rd13, %r9, 12;
	add.s64 	%rd14, %rd7, %rd13;
	atom.global.add.f32 	%f4, [%rd14], %f1;
	atom.global.add.f32 	%f5, [%rd14+4], %f2;
	atom.global.add.f32 	%f6, [%rd14+8], %f3;
	mul.wide.s32 	%rd15, %r9, 4;
	add.s64 	%rd16, %rd8, %rd15;
	atom.global.add.u32 	%r10, [%rd16], 1;
$L__BB1_2:
	ret;

}
	// .globl	_Z30calculate_new_centroids_kernelP5PointPKS_PKii
.visible .entry _Z30calculate_new_centroids_kernelP5PointPKS_PKii(
	.param .u64 .ptr .align 1 _Z30calculate_new_centroids_kernelP5PointPKS_PKii_param_0,
	.param .u64 .ptr .align 1 _Z30calculate_new_centroids_kernelP5PointPKS_PKii_param_1,
	.param .u64 .ptr .align 1 _Z30calculate_new_centroids_kernelP5PointPKS_PKii_param_2,
	.param .u32 _Z30calculate_new_centroids_kernelP5PointPKS_PKii_param_3
)
{
	.reg .pred 	%p<3>;
	.reg .b32 	%r<7>;
	.reg .b32 	%f<8>;
	.reg .b64 	%rd<12>;

	ld.param.u64 	%rd1, [_Z30calculate_new_centroids_kernelP5PointPKS_PKii_param_0];
	ld.param.u64 	%rd2, [_Z30calculate_new_centroids_kernelP5PointPKS_PKii_param_1];
	ld.param.u64 	%rd3, [_Z30calculate_new_centroids_kernelP5PointPKS_PKii_param_2];
	ld.param.u32 	%r3, [_Z30calculate_new_centroids_kernelP5PointPKS_PKii_param_3];
	mov.u32 	%r4, %ctaid.x;
	mov.u32 	%r5, %ntid.x;
	mov.u32 	%r6, %tid.x;
	mad.lo.s32 	%r1, %r4, %r5, %r6;
	setp.ge.s32 	%p1, %r1, %r3;
	@%p1 bra 	$L__BB2_3;
	cvta.to.global.u64 	%rd4, %rd3;
	mul.wide.s32 	%rd5, %r1, 4;
	add.s64 	%rd6, %rd4, %rd5;
	ld.global.u32 	%r2, [%rd6];
	setp.lt.s32 	%p2, %r2, 1;
	@%p2 bra 	$L__BB2_3;
	cvta.to.global.u64 	%rd7, %rd2;
	mul.wide.s32 	%rd8, %r1, 12;
	add.s64 	%rd9, %rd7, %rd8;
	ld.global.f32 	%f1, [%rd9];
	ld.global.f32 	%f2, [%rd9+4];
	ld.global.f32 	%f3, [%rd9+8];
	cvt.rn.f32.u32 	%f4, %r2;
	div.rn.f32 	%f5, %f1, %f4;
	cvta.to.global.u64 	%rd10, %rd1;
	add.s64 	%rd11, %rd10, %rd8;
	st.global.f32 	[%rd11], %f5;
	div.rn.f32 	%f6, %f2, %f4;
	st.global.f32 	[%rd11+4], %f6;
	div.rn.f32 	%f7, %f3, %f4;
	st.global.f32 	[%rd11+8], %f7;
$L__BB2_3:
	ret;

}
	// .globl	_Z28generate_output_image_kernelP5PointPKiPKS_i
.visible .entry _Z28generate_output_image_kernelP5PointPKiPKS_i(
	.param .u64 .ptr .align 1 _Z28generate_output_image_kernelP5PointPKiPKS_i_param_0,
	.param .u64 .ptr .align 1 _Z28generate_output_image_kernelP5PointPKiPKS_i_param_1,
	.param .u64 .ptr .align 1 _Z28generate_output_image_kernelP5PointPKiPKS_i_param_2,
	.param .u32 _Z28generate_output_image_kernelP5PointPKiPKS_i_param_3
)
{
	.reg .pred 	%p<2>;
	.reg .b32 	%r<10>;
	.reg .b32 	%f<4>;
	.reg .b64 	%rd<13>;

	ld.param.u64 	%rd1, [_Z28generate_output_image_kernelP5PointPKiPKS_i_param_0];
	ld.param.u64 	%rd2, [_Z28generate_output_image_kernelP5PointPKiPKS_i_param_1];
	ld.param.u64 	%rd3, [_Z28generate_output_image_kernelP5PointPKiPKS_i_param_2];
	ld.param.u32 	%r2, [_Z28generate_output_image_kernelP5PointPKiPKS_i_param_3];
	mov.u32 	%r3, %ctaid.y;
	mov.u32 	%r4, %nctaid.x;
	mov.u32 	%r5, %ntid.x;
	mov.u32 	%r6, %ctaid.x;
	mov.u32 	%r7, %tid.x;
	mad.lo.s32 	%r8, %r3, %r4, %r6;
	mad.lo.s32 	%r1, %r8, %r5, %r7;
	setp.ge.s32 	%p1, %r1, %r2;
	@%p1 bra 	$L__BB3_2;
	cvta.to.global.u64 	%rd4, %rd2;
	cvta.to.global.u64 	%rd5, %rd3;
	cvta.to.global.u64 	%rd6, %rd1;
	mul.wide.s32 	%rd7, %r1, 4;
	add.s64 	%rd8, %rd4, %rd7;
	ld.global.u32 	%r9, [%rd8];
	mul.wide.s32 	%rd9, %r1, 12;
	add.s64 	%rd10, %rd6, %rd9;
	mul.wide.s32 	%rd11, %r9, 12;
	add.s64 	%rd12, %rd5, %rd11;
	ld.global.f32 	%f1, [%rd12];
	ld.global.f32 	%f2, [%rd12+4];
	ld.global.f32 	%f3, [%rd12+8];
	st.global.f32 	[%rd10], %f1;
	st.global.f32 	[%rd10+4], %f2;
	st.global.f32 	[%rd10+8], %f3;
$L__BB3_2:
	ret;

}


// ===== COMPILED SASS (sm_100) =====

	.target	sm_100

	.elftype	@"ET_EXEC"


//--------------------- .note.nv.tkinfo           --------------------------
	.section	.note.nv.tkinfo,"",@"SHT_NOTE"
	.sectionflags	@"SHF_NOTE_NV_TKINFO"
	.tkinfo
        /*0018*/ 	.word	0x00000002
        /*0030*/ 	.string	""
        /*0030*/ 	.string	"ptxas"
        /*0030*/ 	.string	"Cuda compilation tools, release 13.0, V13.0.88"
        /*0030*/ 	.string	"Build cuda_13.0.r13.0/compiler.36424714_0"
        /*0030*/ 	.string	"-arch sm_100 -m 64 "



//--------------------- .note.nv.cuinfo           --------------------------
	.section	.note.nv.cuinfo,"",@"SHT_NOTE"
	.sectionflags	@"SHF_NOTE_NV_CUINFO"
        /*0018*/ 	.short	0x0002
        /*001a*/ 	.short	0x0064
        /*001c*/ 	.short	0x0082
	.zero		2


//--------------------- .nv.info                  --------------------------
	.section	.nv.info,"",@"SHT_CUDA_INFO"
	.align	4


	//----- nvinfo : EIATTR_REGCOUNT
	.align		4
        /*0000*/ 	.byte	0x04, 0x2f
        /*0002*/ 	.short	(.L_1 - .L_0)
	.align		4
.L_0:
        /*0004*/ 	.word	index@(_Z22assign_clusters_kernelPK5PointPiS1_iii)
        /*0008*/ 	.word	0x0000001f


	//----- nvinfo : EIATTR_FRAME_SIZE
	.align		4
.L_1:
        /*000c*/ 	.byte	0x04, 0x11
        /*000e*/ 	.short	(.L_3 - .L_2)
	.align		4
.L_2:
        /*0010*/ 	.word	index@(_Z22assign_clusters_kernelPK5PointPiS1_iii)
        /*0014*/ 	.word	0x00000000


	//----- nvinfo : EIATTR_REGCOUNT
	.align		4
.L_3:
        /*0018*/ 	.byte	0x04, 0x2f
        /*001a*/ 	.short	(.L_5 - .L_4)
	.align		4
.L_4:
        /*001c*/ 	.word	index@(_Z23update_centroids_kernelPK5PointPKiPS_Pii)
        /*0020*/ 	.word	0x00000014


	//----- nvinfo : EIATTR_FRAME_SIZE
	.align		4
.L_5:
        /*0024*/ 	.byte	0x04, 0x11
        /*0026*/ 	.short	(.L_7 - .L_6)
	.align		4
.L_6:
        /*0028*/ 	.word	index@(_Z23update_centroids_kernelPK5PointPKiPS_Pii)
        /*002c*/ 	.word	0x00000000


	//----- nvinfo : EIATTR_REGCOUNT
	.align		4
.L_7:
        /*0030*/ 	.byte	0x04, 0x2f
        /*0032*/ 	.short	(.L_9 - .L_8)
	.align		4
.L_8:
        /*0034*/ 	.word	index@(_Z30calculate_new_centroids_kernelP5PointPKS_PKii)
        /*0038*/ 	.word	0x00000015


	//----- nvinfo : EIATTR_FRAME_SIZE
	.align		4
.L_9:
        /*003c*/ 	.byte	0x04, 0x11
        /*003e*/ 	.short	(.L_11 - .L_10)
	.align		4
.L_10:
        /*0040*/ 	.word	index@($__internal_0_$__cuda_sm3x_div_rn_noftz_f32_slowpath)
        /*0044*/ 	.word	0x00000000


	//----- nvinfo : EIATTR_FRAME_SIZE
	.align		4
.L_11:
        /*0048*/ 	.byte	0x04, 0x11
        /*004a*/ 	.short	(.L_13 - .L_12)
	.align		4
.L_12:
        /*004c*/ 	.word	index@(_Z30calculate_new_centroids_kernelP5PointPKS_PKii)
        /*0050*/ 	.word	0x00000000


	//----- nvinfo : EIATTR_REGCOUNT
	.align		4
.L_13:
        /*0054*/ 	.byte	0x04, 0x2f
        /*0056*/ 	.short	(.L_15 - .L_14)
	.align		4
.L_14:
        /*0058*/ 	.word	index@(_Z28generate_output_image_kernelP5PointPKiPKS_i)
        /*005c*/ 	.word	0x00000012


	//----- nvinfo : EIATTR_FRAME_SIZE
	.align		4
.L_15:
        /*0060*/ 	.byte	0x04, 0x11
        /*0062*/ 	.short	(.L_17 - .L_16)
	.align		4
.L_16:
        /*0064*/ 	.word	index@(_Z28generate_output_image_kernelP5PointPKiPKS_i)
        /*0068*/ 	.word	0x00000000


	//----- nvinfo : EIATTR_MIN_STACK_SIZE
	.align		4
.L_17:
        /*006c*/ 	.byte	0x04, 0x12
        /*006e*/ 	.short	(.L_19 - .L_18)
	.align		4
.L_18:
        /*0070*/ 	.word	index@(_Z28generate_output_image_kernelP5PointPKiPKS_i)
        /*0074*/ 	.word	0x00000000


	//----- nvinfo : EIATTR_MIN_STACK_SIZE
	.align		4
.L_19:
        /*0078*/ 	.byte	0x04, 0x12
        /*007a*/ 	.short	(.L_21 - .L_20)
	.align		4
.L_20:
        /*007c*/ 	.word	index@(_Z30calculate_new_centroids_kernelP5PointPKS_PKii)
        /*0080*/ 	.word	0x00000000


	//----- nvinfo : EIATTR_MIN_STACK_SIZE
	.align		4
.L_21:
        /*0084*/ 	.byte	0x04, 0x12
        /*0086*/ 	.short	(.L_23 - .L_22)
	.align		4
.L_22:
        /*0088*/ 	.word	index@(_Z23update_centroids_kernelPK5PointPKiPS_Pii)
        /*008c*/ 	.word	0x00000000


	//----- nvinfo : EIATTR_MIN_STACK_SIZE
	.align		4
.L_23:
        /*0090*/ 	.byte	0x04, 0x12
        /*0092*/ 	.short	(.L_25 - .L_24)
	.align		4
.L_24:
        /*0094*/ 	.word	index@(_Z22assign_clusters_kernelPK5PointPiS1_iii)
        /*0098*/ 	.word	0x00000000
.L_25:


//--------------------- .nv.compat                --------------------------
	.section	.nv.compat,"",@"SHT_CUDA_COMPAT_INFO"
	.align	4
        /*0000*/ 	.byte	0x02, 0x09, 0x00, 0x00, 0x02, 0x02, 0x01, 0x00, 0x02, 0x05, 0x05, 0x00, 0x03, 0x07, 0x01, 0x01
        /*0010*/ 	.byte	0x02, 0x03, 0x00, 0x00, 0x02, 0x06, 0x01, 0x00, 0x04, 0x0b, 0x08, 0x00, 0x01, 0x00, 0x00, 0x00
        /*0020*/ 	.byte	0x00, 0x00, 0x00, 0x00


//--------------------- .nv.info._Z28generate_output_image_kernelP5PointPKiPKS_i --------------------------
	.section	.nv.info._Z28generate_output_image_kernelP5PointPKiPKS_i,"",@"SHT_CUDA_INFO"
	.sectionflags	@""
	.align	4


	//----- nvinfo : EIATTR_CUDA_API_VERSION
	.align		4
        /*0000*/ 	.byte	0x04, 0x37
        /*0002*/ 	.short	(.L_27 - .L_26)
.L_26:
        /*0004*/ 	.word	0x00000082


	//----- nvinfo : EIATTR_KPARAM_INFO
	.align		4
.L_27:
        /*0008*/ 	.byte	0x04, 0x17
        /*000a*/ 	.short	(.L_29 - .L_28)
.L_28:
        /*000c*/ 	.word	0x00000000
        /*0010*/ 	.short	0x0003
        /*0012*/ 	.short	0x0018
        /*0014*/ 	.byte	0x00, 0xf0, 0x11, 0x00


	//----- nvinfo : EIATTR_KPARAM_INFO
	.align		4
.L_29:
        /*0018*/ 	.byte	0x04, 0x17
        /*001a*/ 	.short	(.L_31 - .L_30)
.L_30:
        /*001c*/ 	.word	0x00000000
        /*0020*/ 	.short	0x0002
        /*0022*/ 	.short	0x0010
        /*0024*/ 	.byte	0x00, 0xf5, 0x21, 0x00


	//----- nvinfo : EIATTR_KPARAM_INFO
	.align		4
.L_31:
        /*0028*/ 	.byte	0x04, 0x17
        /*002a*/ 	.short	(.L_33 - .L_32)
.L_32:
        /*002c*/ 	.word	0x00000000
        /*0030*/ 	.short	0x0001
        /*0032*/ 	.short	0x0008
        /*0034*/ 	.byte	0x00, 0xf5, 0x21, 0x00


	//----- nvinfo : EIATTR_KPARAM_INFO
	.align		4
.L_33:
        /*0038*/ 	.byte	0x04, 0x17
        /*003a*/ 	.short	(.L_35 - .L_34)
.L_34:
        /*003c*/ 	.word	0x00000000
        /*0040*/ 	.short	0x0000
        /*0042*/ 	.short	0x0000
        /*0044*/ 	.byte	0x00, 0xf5, 0x21, 0x00


	//----- nvinfo : EIATTR_SPARSE_MMA_MASK
	.align		4
.L_35:
        /*0048*/ 	.byte	0x03, 0x50
        /*004a*/ 	.short	0x0000


	//----- nvinfo : EIATTR_MAXREG_COUNT
	.align		4
        /*004c*/ 	.byte	0x03, 0x1b
        /*004e*/ 	.short	0x00ff


	//----- nvinfo : EIATTR_MERCURY_ISA_VERSION
	.align		4
        /*0050*/ 	.byte	0x03, 0x5f
        /*0052*/ 	.short	0x0101


	//----- nvinfo : EIATTR_VRC_CTA_INIT_COUNT
	.align		4
        /*0054*/ 	.byte	0x02, 0x4a
	.zero		1
	.zero		1


	//----- nvinfo : EIATTR_EXIT_INSTR_OFFSETS
	.align		4
        /*0058*/ 	.byte	0x04, 0x1c
        /*005a*/ 	.short	(.L_37 - .L_36)


	//   ....[0]....
.L_36:
        /*005c*/ 	.word	0x000000a0


	//   ....[1]....
        /*0060*/ 	.word	0x00000190


	//----- nvinfo : EIATTR_CBANK_PARAM_SIZE
	.align		4
.L_37:
        /*0064*/ 	.byte	0x03, 0x19
        /*0066*/ 	.short	0x001c


	//----- nvinfo : EIATTR_PARAM_CBANK
	.align		4
        /*0068*/ 	.byte	0x04, 0x0a
        /*006a*/ 	.short	(.L_39 - .L_38)
	.align		4
.L_38:
        /*006c*/ 	.word	index@(.nv.constant0._Z28generate_output_image_kernelP5PointPKiPKS_i)
        /*0070*/ 	.short	0x0380
        /*0072*/ 	.short	0x001c


	//----- nvinfo : EIATTR_SW_WAR
	.align		4
.L_39:
        /*0074*/ 	.byte	0x04, 0x36
        /*0076*/ 	.short	(.L_41 - .L_40)
.L_40:
        /*0078*/ 	.word	0x00000008
.L_41:


//--------------------- .nv.info._Z30calculate_new_centroids_kernelP5PointPKS_PKii --------------------------
	.section	.nv.info._Z30calculate_new_centroids_kernelP5PointPKS_PKii,"",@"SHT_CUDA_INFO"
	.sectionflags	@""
	.align	4


	//----- nvinfo : EIATTR_CUDA_API_VERSION
	.align		4
        /*0000*/ 	.byte	0x04, 0x37
        /*0002*/ 	.short	(.L_43 - .L_42)
.L_42:
        /*0004*/ 	.word	0x00000082


	//----- nvinfo : EIATTR_KPARAM_INFO
	.align		4
.L_43:
        /*0008*/ 	.byte	0x04, 0x17
        /*000a*/ 	.short	(.L_45 - .L_44)
.L_44:
        /*000c*/ 	.word	0x00000000
        /*0010*/ 	.short	0x0003
        /*0012*/ 	.short	0x0018
        /*0014*/ 	.byte	0x00, 0xf0, 0x11, 0x00


	//----- nvinfo : EIATTR_KPARAM_INFO
	.align		4
.L_45:
        /*0018*/ 	.byte	0x04, 0x17
        /*001a*/ 	.short	(.L_47 - .L_46)
.L_46:
        /*001c*/ 	.word	0x00000000
        /*0020*/ 	.short	0x0002
        /*0022*/ 	.short	0x0010
        /*0024*/ 	.byte	0x00, 0xf5, 0x21, 0x00


	//----- nvinfo : EIATTR_KPARAM_INFO
	.align		4
.L_47:
        /*0028*/ 	.byte	0x04, 0x17
        /*002a*/ 	.short	(.L_49 - .L_48)
.L_48:
        /*002c*/ 	.word	0x00000000
        /*0030*/ 	.short	0x0001
        /*0032*/ 	.short	0x0008
        /*0034*/ 	.byte	0x00, 0xf5, 0x21, 0x00


	//----- nvinfo : EIATTR_KPARAM_INFO
	.align		4
.L_49:
        /*0038*/ 	.byte	0x04, 0x17
        /*003a*/ 	.short	(.L_51 - .L_50)
.L_50:
        /*003c*/ 	.word	0x00000000
        /*0040*/ 	.short	0x0000
        /*0042*/ 	.short	0x0000
        /*0044*/ 	.byte	0x00, 0xf5, 0x21, 0x00


	//----- nvinfo : EIATTR_SPARSE_MMA_MASK
	.align		4
.L_51:
        /*0048*/ 	.byte	0x03, 0x50
        /*004a*/ 	.short	0x0000


	//----- nvinfo : EIATTR_MAXREG_COUNT
	.align		4
        /*004c*/ 	.byte	0x03, 0x1b
        /*004e*/ 	.short	0x00ff


	//----- nvinfo : EIATTR_MERCURY_ISA_VERSION
	.align		4
        /*0050*/ 	.byte	0x03, 0x5f
        /*0052*/ 	.short	0x0101


	//----- nvinfo : EIATTR_VRC_CTA_INIT_COUNT
	.align		4
        /*0054*/ 	.byte	0x02, 0x4a
	.zero		1
	.zero		1


	//----- nvinfo : EIATTR_EXIT_INSTR_OFFSETS
	.align		4
        /*0058*/ 	.byte	0x04, 0x1c
        /*005a*/ 	.short	(.L_53 - .L_52)


	//   ....[0]....
.L_52:
        /*005c*/ 	.word	0x00000070


	//   ....[1]....
        /*0060*/ 	.word	0x000000d0


	//   ....[2]....
        /*0064*/ 	.word	0x00000410


	//----- nvinfo : EIATTR_CRS_STACK_SIZE
	.align		4
.L_53:
        /*0068*/ 	.byte	0x04, 0x1e
        /*006a*/ 	.short	(.L_55 - .L_54)
.L_54:
        /*006c*/ 	.word	0x00000000


	//----- nvinfo : EIATTR_CBANK_PARAM_SIZE
	.align		4
.L_55:
        /*0070*/ 	.byte	0x03, 0x19
        /*0072*/ 	.short	0x001c


	//----- nvinfo : EIATTR_PARAM_CBANK
	.align		4
        /*0074*/ 	.byte	0x04, 0x0a
        /*0076*/ 	.short	(.L_57 - .L_56)
	.align		4
.L_56:
        /*0078*/ 	.word	index@(.nv.constant0._Z30calculate_new_centroids_kernelP5PointPKS_PKii)
        /*007c*/ 	.short	0x0380
        /*007e*/ 	.short	0x001c


	//----- nvinfo : EIATTR_SW_WAR
	.align		4
.L_57:
        /*0080*/ 	.byte	0x04, 0x36
        /*0082*/ 	.short	(.L_59 - .L_58)
.L_58:
        /*0084*/ 	.word	0x00000008
.L_59:


//--------------------- .nv.info._Z23update_centroids_kernelPK5PointPKiPS_Pii --------------------------
	.section	.nv.info._Z23update_centroids_kernelPK5PointPKiPS_Pii,"",@"SHT_CUDA_INFO"
	.sectionflags	@""
	.align	4


	//----- nvinfo : EIATTR_CUDA_API_VERSION
	.align		4
        /*0000*/ 	.byte	0x04, 0x37
        /*0002*/ 	.short	(.L_61 - .L_60)
.L_60:
        /*0004*/ 	.word	0x00000082


	//----- nvinfo : EIATTR_KPARAM_INFO
	.align		4
.L_61:
        /*0008*/ 	.byte	0x04, 0x17
        /*000a*/ 	.short	(.L_63 - .L_62)
.L_62:
        /*000c*/ 	.word	0x00000000
        /*0010*/ 	.short	0x0004
        /*0012*/ 	.short	0x0020
        /*0014*/ 	.byte	0x00, 0xf0, 0x11, 0x00


	//----- nvinfo : EIATTR_KPARAM_INFO
	.align		4
.L_63:
        /*0018*/ 	.byte	0x04, 0x17
        /*001a*/ 	.short	(.L_65 - .L_64)
.L_64:
        /*001c*/ 	.word	0x00000000
        /*0020*/ 	.short	0x0003
        /*0022*/ 	.short	0x0018
        /*0024*/ 	.byte	0x00, 0xf5, 0x21, 0x00


	//----- nvinfo : EIATTR_KPARAM_INFO
	.align		4
.L_65:
        /*0028*/ 	.byte	0x04, 0x17
        /*002a*/ 	.short	(.L_67 - .L_66)
.L_66:
        /*002c*/ 	.word	0x00000000
        /*0030*/ 	.short	0x0002
        /*0032*/ 	.short	0x0010
        /*0034*/ 	.byte	0x00, 0xf5, 0x21, 0x00


	//----- nvinfo : EIATTR_KPARAM_INFO
	.align		4
.L_67:
        /*0038*/ 	.byte	0x04, 0x17
        /*003a*/ 	.short	(.L_69 - .L_68)
.L_68:
        /*003c*/ 	.word	0x00000000
        /*0040*/ 	.short	0x0001
        /*0042*/ 	.short	0x0008
        /*0044*/ 	.byte	0x00, 0xf5, 0x21, 0x00


	//----- nvinfo : EIATTR_KPARAM_INFO
	.align		4
.L_69:
        /*0048*/ 	.byte	0x04, 0x17
        /*004a*/ 	.short	(.L_71 - .L_70)
.L_70:
        /*004c*/ 	.word	0x00000000
        /*0050*/ 	.short	0x0000
        /*0052*/ 	.short	0x0000
        /*0054*/ 	.byte	0x00, 0xf5, 0x21, 0x00


	//----- nvinfo : EIATTR_SPARSE_MMA_MASK
	.align		4
.L_71:
        /*0058*/ 	.byte	0x03, 0x50
        /*005a*/ 	.short	0x0000


	//----- nvinfo : EIATTR_MAXREG_COUNT
	.align		4
        /*005c*/ 	.byte	0x03, 0x1b
        /*005e*/ 	.short	0x00ff


	//----- nvinfo : EIATTR_MERCURY_ISA_VERSION
	.align		4
        /*0060*/ 	.byte	0x03, 0x5f
        /*0062*/ 	.short	0x0101


	//----- nvinfo : EIATTR_VRC_CTA_INIT_COUNT
	.align		4
        /*0064*/ 	.byte	0x02, 0x4a
	.zero		1
	.zero		1


	//----- nvinfo : EIATTR_EXIT_INSTR_OFFSETS
	.align		4
        /*0068*/ 	.byte	0x04, 0x1c
        /*006a*/ 	.short	(.L_73 - .L_72)


	//   ....[0]....
.L_72:
        /*006c*/ 	.word	0x000000a0


	//   ....[1]....
        /*0070*/ 	.word	0x000001d0


	//----- nvinfo : EIATTR_CBANK_PARAM_SIZE
	.align		4
.L_73:
        /*0074*/ 	.byte	0x03, 0x19
        /*0076*/ 	.short	0x0024


	//----- nvinfo : EIATTR_PARAM_CBANK
	.align		4
        /*0078*/ 	.byte	0x04, 0x0a
        /*007a*/ 	.short	(.L_75 - .L_74)
	.align		4
.L_74:
        /*007c*/ 	.word	index@(.nv.constant0._Z23update_centroids_kernelPK5PointPKiPS_Pii)
        /*0080*/ 	.short	0x0380
        /*0082*/ 	.short	0x0024


	//----- nvinfo : EIATTR_SW_WAR
	.align		4
.L_75:
        /*0084*/ 	.byte	0x04, 0x36
        /*0086*/ 	.short	(.L_77 - .L_76)
.L_76:
        /*0088*/ 	.word	0x00000008
.L_77:


//--------------------- .nv.info._Z22assign_clusters_kernelPK5PointPiS1_iii --------------------------
	.section	.nv.info._Z22assign_clusters_kernelPK5PointPiS1_iii,"",@"SHT_CUDA_INFO"
	.sectionflags	@""
	.align	4


	//----- nvinfo : EIATTR_CUDA_API_VERSION
	.align		4
        /*0000*/ 	.byte	0x04, 0x37
        /*0002*/ 	.short	(.L_79 - .L_78)
.L_78:
        /*0004*/ 	.word	0x00000082


	//----- nvinfo : EIATTR_KPARAM_INFO
	.align		4
.L_79:
        /*0008*/ 	.byte	0x04, 0x17
        /*000a*/ 	.short	(.L_81 - .L_80)
.L_80:
        /*000c*/ 	.word	0x00000000
        /*0010*/ 	.short	0x0005
        /*0012*/ 	.short	0x0020
        /*0014*/ 	.byte	0x00, 0xf0, 0x11, 0x00


	//----- nvinfo : EIATTR_KPARAM_INFO
	.align		4
.L_81:
        /*0018*/ 	.byte	0x04, 0x17
        /*001a*/ 	.short	(.L_83 - .L_82)
.L_82:
        /*001c*/ 	.word	0x00000000
        /*0020*/ 	.short	0x0004
        /*0022*/ 	.short	0x001c
        /*0024*/ 	.byte	0x00, 0xf0, 0x11, 0x00


	//----- nvinfo : EIATTR_KPARAM_INFO
	.align		4
.L_83:
        /*0028*/ 	.byte	0x04, 0x17
        /*002a*/ 	.short	(.L_85 - .L_84)
.L_84:
        /*002c*/ 	.word	0x00000000
        /*0030*/ 	.short	0x0003
        /*0032*/ 	.short	0x0018
        /*0034*/ 	.byte	0x00, 0xf0, 0x11, 0x00


	//----- nvinfo : EIATTR_KPARAM_INFO
	.align		4
.L_85:
        /*0038*/ 	.byte	0x04, 0x17
        /*003a*/ 	.short	(.L_87 - .L_86)
.L_86:
        /*003c*/ 	.word	0x00000000
        /*0040*/ 	.short	0x0002
        /*0042*/ 	.short	0x0010
        /*0044*/ 	.byte	0x00, 0xf5, 0x21, 0x00


	//----- nvinfo : EIATTR_KPARAM_INFO
	.align		4
.L_87:
        /*0048*/ 	.byte	0x04, 0x17
        /*004a*/ 	.short	(.L_89 - .L_88)
.L_88:
        /*004c*/ 	.word	0x00000000
        /*0050*/ 	.short	0x0001
        /*0052*/ 	.short	0x0008
        /*0054*/ 	.byte	0x00, 0xf5, 0x21, 0x00


	//----- nvinfo : EIATTR_KPARAM_INFO
	.align		4
.L_89:
        /*0058*/ 	.byte	0x04, 0x17
        /*005a*/ 	.short	(.L_91 - .L_90)
.L_90:
        /*005c*/ 	.word	0x00000000
        /*0060*/ 	.short	0x0000
        /*0062*/ 	.short	0x0000
        /*0064*/ 	.byte	0x00, 0xf5, 0x21, 0x00


	//----- nvinfo : EIATTR_SPARSE_MMA_MASK
	.align		4
.L_91:
        /*0068*/ 	.byte	0x03, 0x50
        /*006a*/ 	.short	0x0000


	//----- nvinfo : EIATTR_MAXREG_COUNT
	.align		4
        /*006c*/ 	.byte	0x03, 0x1b
        /*006e*/ 	.short	0x00ff


	//----- nvinfo : EIATTR_MERCURY_ISA_VERSION
	.align		4
        /*0070*/ 	.byte	0x03, 0x5f
        /*0072*/ 	.short	0x0101


	//----- nvinfo : EIATTR_VRC_CTA_INIT_COUNT
	.align		4
        /*0074*/ 	.byte	0x02, 0x4a
	.zero		1
	.zero		1


	//----- nvinfo : EIATTR_EXIT_INSTR_OFFSETS
	.align		4
        /*0078*/ 	.byte	0x04, 0x1c
        /*007a*/ 	.short	(.L_93 - .L_92)


	//   ....[0]....
.L_92:
        /*007c*/ 	.word	0x000000a0


	//   ....[1]....
        /*0080*/ 	.word	0x00000f40


	//----- nvinfo : EIATTR_CBANK_PARAM_SIZE
	.align		4
.L_93:
        /*0084*/ 	.byte	0x03, 0x19
        /*0086*/ 	.short	0x0024


	//----- nvinfo : EIATTR_PARAM_CBANK
	.align		4
        /*0088*/ 	.byte	0x04, 0x0a
        /*008a*/ 	.short	(.L_95 - .L_94)
	.align		4
.L_94:
        /*008c*/ 	.word	index@(.nv.constant0._Z22assign_clusters_kernelPK5PointPiS1_iii)
        /*0090*/ 	.short	0x0380
        /*0092*/ 	.short	0x0024


	//----- nvinfo : EIATTR_SW_WAR
	.align		4
.L_95:
        /*0094*/ 	.byte	0x04, 0x36
        /*0096*/ 	.short	(.L_97 - .L_96)
.L_96:
        /*0098*/ 	.word	0x00000008
.L_97:


//--------------------- .nv.callgraph             --------------------------
	.section	.nv.callgraph,"",@"SHT_CUDA_CALLGRAPH"
	.align	4
	.sectionentsize	8
	.align		4
        /*0000*/ 	.word	0x00000000
	.align		4
        /*0004*/ 	.word	0xffffffff
	.align		4
        /*0008*/ 	.word	0x00000000
	.align		4
        /*000c*/ 	.word	0xfffffffe
	.align		4
        /*0010*/ 	.word	0x00000000
	.align		4
        /*0014*/ 	.word	0xfffffffd
	.align		4
        /*0018*/ 	.word	0x00000000
	.align		4
        /*001c*/ 	.word	0xfffffffc


//--------------------- .text._Z28generate_output_image_kernelP5PointPKiPKS_i --------------------------
	.section	.text._Z28generate_output_image_kernelP5PointPKiPKS_i,"ax",@progbits
	.align	128
        .global         _Z28generate_output_image_kernelP5PointPKiPKS_i
        .type           _Z28generate_output_image_kernelP5PointPKiPKS_i,@function
        .size           _Z28generate_output_image_kernelP5PointPKiPKS_i,(.L_x_27 - _Z28generate_output_image_kernelP5PointPKiPKS_i)
        .other          _Z28generate_output_image_kernelP5PointPKiPKS_i,@"STO_CUDA_ENTRY STV_DEFAULT"
_Z28generate_output_image_kernelP5PointPKiPKS_i:
.text._Z28generate_output_image_kernelP5PointPKiPKS_i:
[----:B------:R-:W-:Y:S01]  /*0000*/  LDC R1, c[0x0][0x37c] ;  /* 0x0000df00ff017b82 */ /* 0x000fe20000000800 */
[----:B------:R-:W0:Y:S07]  /*0010*/  S2R R0, SR_TID.X ;  /* 0x0000000000007919 */ /* 0x000e2e0000002100 */
[----:B------:R-:W-:Y:S01]  /*0020*/  S2UR UR4, SR_CTAID.Y ;  /* 0x00000000000479c3 */ /* 0x000fe20000002600 */
[----:B------:R-:W1:Y:S01]  /*0030*/  LDCU UR5, c[0x0][0x370] ;  /* 0x00006e00ff0577ac */ /* 0x000e620008000800 */
[----:B------:R-:W2:Y:S06]  /*0040*/  LDCU UR7, c[0x0][0x398] ;  /* 0x00007300ff0777ac */ /* 0x000eac0008000800 */
[----:B------:R-:W1:Y:S08]  /*0050*/  S2UR UR6, SR_CTAID.X ;  /* 0x00000000000679c3 */ /* 0x000e700000002500 */
[----:B------:R-:W0:Y:S01]  /*0060*/  LDC R9, c[0x0][0x360] ;  /* 0x0000d800ff097b82 */ /* 0x000e220000000800 */
[----:B-1----:R-:W-:-:S06]  /*0070*/  UIMAD UR4, UR4, UR5, UR6 ;  /* 0x00000005040472a4 */ /* 0x002fcc000f8e0206 */
[----:B0-----:R-:W-:-:S05]  /*0080*/  IMAD R9, R9, UR4, R0 ;  /* 0x0000000409097c24 */ /* 0x001fca000f8e0200 */
[----:B--2---:R-:W-:-:S13]  /*0090*/  ISETP.GE.AND P0, PT, R9, UR7, PT ;  /* 0x0000000709007c0c */ /* 0x004fda000bf06270 */
[----:B------:R-:W-:Y:S05]  /*00a0*/  @P0 EXIT ;  /* 0x000000000000094d */ /* 0x000fea0003800000 */
[----:B------:R-:W0:Y:S01]  /*00b0*/  LDC.64 R2, c[0x0][0x388] ;  /* 0x0000e200ff027b82 */ /* 0x000e220000000a00 */
[----:B------:R-:W1:Y:S07]  /*00c0*/  LDCU.64 UR4, c[0x0][0x358] ;  /* 0x00006b00ff0477ac */ /* 0x000e6e0008000a00 */
[----:B------:R-:W2:Y:S08]  /*00d0*/  LDC.64 R6, c[0x0][0x390] ;  /* 0x0000e400ff067b82 */ /* 0x000eb00000000a00 */
[----:B------:R-:W3:Y:S01]  /*00e0*/  LDC.64 R4, c[0x0][0x380] ;  /* 0x0000e000ff047b82 */ /* 0x000ee20000000a00 */
[----:B0-----:R-:W-:-:S06]  /*00f0*/  IMAD.WIDE R2, R9, 0x4, R2 ;  /* 0x0000000409027825 */ /* 0x001fcc00078e0202 */
[----:B-1----:R-:W2:Y:S02]  /*0100*/  LDG.E R3, desc[UR4][R2.64] ;  /* 0x0000000402037981 */ /* 0x002ea4000c1e1900 */
[----:B--2---:R-:W-:-:S05]  /*0110*/  IMAD.WIDE R6, R3, 0xc, R6 ;  /* 0x0000000c03067825 */ /* 0x004fca00078e0206 */
[----:B------:R-:W2:Y:S04]  /*0120*/  LDG.E R11, desc[UR4][R6.64] ;  /* 0x00000004060b7981 */ /* 0x000ea8000c1e1900 */
[----:B------:R-:W4:Y:S04]  /*0130*/  LDG.E R13, desc[UR4][R6.64+0x4] ;  /* 0x00000404060d7981 */ /* 0x000f28000c1e1900 */
[----:B------:R-:W5:Y:S01]  /*0140*/  LDG.E R15, desc[UR4][R6.64+0x8] ;  /* 0x00000804060f7981 */ /* 0x000f62000c1e1900 */
[----:B---3--:R-:W-:-:S05]  /*0150*/  IMAD.WIDE R4, R9, 0xc, R4 ;  /* 0x0000000c09047825 */ /* 0x008fca00078e0204 */
[----:B--2---:R-:W-:Y:S04]  /*0160*/  STG.E desc[UR4][R4.64], R11 ;  /* 0x0000000b04007986 */ /* 0x004fe8000c101904 */
[----:B----4-:R-:W-:Y:S04]  /*0170*/  STG.E desc[UR4][R4.64+0x4], R13 ;  /* 0x0000040d04007986 */ /* 0x010fe8000c101904 */
[----:B-----5:R-:W-:Y:S01]  /*0180*/  STG.E desc[UR4][R4.64+0x8], R15 ;  /* 0x0000080f04007986 */ /* 0x020fe2000c101904 */
[----:B------:R-:W-:Y:S05]  /*0190*/  EXIT ;  /* 0x000000000000794d */ /* 0x000fea0003800000 */
.L_x_0:
[----:B------:R-:W-:-:S00]  /*01a0*/  BRA `(.L_x_0) ;  /* 0xfffffffc00fc7947 */ /* 0x000fc0000383ffff */
[----:B------:R-:W-:-:S00]  /*01b0*/  NOP ;  /* 0x0000000000007918 */ /* 0x000fc00000000000 */
        /* <DEDUP_REMOVED lines=12> */
.L_x_27:


//--------------------- .text._Z30calculate_new_centroids_kernelP5PointPKS_PKii --------------------------
	.section	.text._Z30calculate_new_centroids_kernelP5PointPKS_PKii,"ax",@progbits
	.align	128
        .global         _Z30calculate_new_centroids_kernelP5PointPKS_PKii
        .type           _Z30calculate_new_centroids_kernelP5PointPKS_PKii,@function
        .size           _Z30calculate_new_centroids_kernelP5PointPKS_PKii,(.L_x_26 - _Z30calculate_new_centroids_kernelP5PointPKS_PKii)
        .other          _Z30calculate_new_centroids_kernelP5PointPKS_PKii,@"STO_CUDA_ENTRY STV_DEFAULT"
_Z30calculate_new_centroids_kernelP5PointPKS_PKii:
.text._Z30calculate_new_centroids_kernelP5PointPKS_PKii:
[----:B------:R-:W-:Y:S01]  /*0000*/  LDC R1, c[0x0][0x37c] ;  /* 0x0000df00ff017b82 */ /* 0x000fe20000000800 */
[----:B------:R-:W0:Y:S07]  /*0010*/  S2R R0, SR_TID.X ;  /* 0x0000000000007919 */ /* 0x000e2e0000002100 */
[----:B------:R-:W0:Y:S01]  /*0020*/  S2UR UR4, SR_CTAID.X ;  /* 0x00000000000479c3 */ /* 0x000e220000002500 */
[----:B------:R-:W1:Y:S07]  /*0030*/  LDCU UR5, c[0x0][0x398] ;  /* 0x00007300ff0577ac */ /* 0x000e6e0008000800 */
[----:B------:R-:W0:Y:S02]  /*0040*/  LDC R5, c[0x0][0x360] ;  /* 0x0000d800ff057b82 */ /* 0x000e240000000800 */
[----:B0-----:R-:W-:-:S05]  /*0050*/  IMAD R5, R5, UR4, R0 ;  /* 0x0000000405057c24 */ /* 0x001fca000f8e0200 */
[----:B-1----:R-:W-:-:S13]  /*0060*/  ISETP.GE.AND P0, PT, R5, UR5, PT ;  /* 0x0000000505007c0c */ /* 0x002fda000bf06270 */
[----:B------:R-:W-:Y:S05]  /*0070*/  @P0 EXIT ;  /* 0x000000000000094d */ /* 0x000fea0003800000 */
[----:B------:R-:W0:Y:S01]  /*0080*/  LDC.64 R2, c[0x0][0x390] ;  /* 0x0000e400ff027b82 */ /* 0x000e220000000a00 */
[----:B------:R-:W1:Y:S01]  /*0090*/  LDCU.64 UR4, c[0x0][0x358] ;  /* 0x00006b00ff0477ac */ /* 0x000e620008000a00 */
[----:B0-----:R-:W-:-:S05]  /*00a0*/  IMAD.WIDE R2, R5, 0x4, R2 ;  /* 0x0000000405027825 */ /* 0x001fca00078e0202 */
[----:B-1----:R-:W2:Y:S02]  /*00b0*/  LDG.E R4, desc[UR4][R2.64] ;  /* 0x0000000402047981 */ /* 0x002ea4000c1e1900 */
[----:B--2---:R-:W-:-:S13]  /*00c0*/  ISETP.GE.AND P0, PT, R4, 0x1, PT ;  /* 0x000000010400780c */ /* 0x004fda0003f06270 */
[----:B------:R-:W-:Y:S05]  /*00d0*/  @!P0 EXIT ;  /* 0x000000000000894d */ /* 0x000fea0003800000 */
[----:B------:R-:W0:Y:S02]  /*00e0*/  LDC.64 R6, c[0x0][0x388] ;  /* 0x0000e200ff067b82 */ /* 0x000e240000000a00 */
[----:B0-----:R-:W-:-:S05]  /*00f0*/  IMAD.WIDE R6, R5, 0xc, R6 ;  /* 0x0000000c05067825 */ /* 0x001fca00078e0206 */
[----:B------:R-:W2:Y:S04]  /*0100*/  LDG.E R3, desc[UR4][R6.64] ;  /* 0x0000000406037981 */ /* 0x000ea8000c1e1900 */
[----:B------:R0:W5:Y:S04]  /*0110*/  LDG.E R0, desc[UR4][R6.64+0x4] ;  /* 0x0000040406007981 */ /* 0x000168000c1e1900 */
[----:B------:R0:W5:Y:S01]  /*0120*/  LDG.E R2, desc[UR4][R6.64+0x8] ;  /* 0x0000080406027981 */ /* 0x000162000c1e1900 */
[----:B------:R-:W-:Y:S01]  /*0130*/  I2FP.F32.U32 R4, R4 ;  /* 0x0000000400047245 */ /* 0x000fe20000201000 */
[----:B------:R-:W-:Y:S03]  /*0140*/  BSSY.RECONVERGENT B0, `(.L_x_1) ;  /* 0x000000c000007945 */ /* 0x000fe60003800200 */
[----:B------:R-:W1:Y:S02]  /*0150*/  MUFU.RCP R9, R4 ;  /* 0x0000000400097308 */ /* 0x000e640000001000 */
[----:B-1----:R-:W-:-:S04]  /*0160*/  FFMA R8, -R4, R9, 1 ;  /* 0x3f80000004087423 */ /* 0x002fc80000000109 */
[----:B------:R-:W-:Y:S02]  /*0170*/  FFMA R8, R9, R8, R9 ;  /* 0x0000000809087223 */ /* 0x000fe40000000009 */
[----:B--2---:R-:W1:Y:S02]  /*0180*/  FCHK P0, R3, R4 ;  /* 0x0000000403007302 */ /* 0x004e640000000000 */
[----:B------:R-:W-:-:S04]  /*0190*/  FFMA R9, R3, R8, RZ ;  /* 0x0000000803097223 */ /* 0x000fc800000000ff */
[----:B------:R-:W-:-:S04]  /*01a0*/  FFMA R10, -R4, R9, R3 ;  /* 0x00000009040a7223 */ /* 0x000fc80000000103 */
[----:B------:R-:W-:Y:S01]  /*01b0*/  FFMA R9, R8, R10, R9 ;  /* 0x0000000a08097223 */ /* 0x000fe20000000009 */
[----:B01----:R-:W-:Y:S06]  /*01c0*/  @!P0 BRA `(.L_x_2) ;  /* 0x00000000000c8947 */ /* 0x003fec0003800000 */
[----:B------:R-:W-:-:S07]  /*01d0*/  MOV R8, 0x1f0 ;  /* 0x000001f000087802 */ /* 0x000fce0000000f00 */
[----:B-----5:R-:W-:Y:S05]  /*01e0*/  CALL.REL.NOINC `($__internal_0_$__cuda_sm3x_div_rn_noftz_f32_slowpath) ;  /* 0x00000000008c7944 */ /* 0x020fea0003c00000 */
[----:B------:R-:W-:-:S07]  /*01f0*/  IMAD.MOV.U32 R9, RZ, RZ, R3 ;  /* 0x000000ffff097224 */ /* 0x000fce00078e0003 */
.L_x_2:
[----:B------:R-:W-:Y:S05]  /*0200*/  BSYNC.RECONVERGENT B0 ;  /* 0x0000000000007941 */ /* 0x000fea0003800200 */
.L_x_1:
[----:B------:R-:W0:Y:S01]  /*0210*/  LDC.64 R6, c[0x0][0x380] ;  /* 0x0000e000ff067b82 */ /* 0x000e220000000a00 */
[----:B------:R-:W1:Y:S01]  /*0220*/  MUFU.RCP R3, R4 ;  /* 0x0000000400037308 */ /* 0x000e620000001000 */
[----:B------:R-:W-:Y:S07]  /*0230*/  BSSY.RECONVERGENT B0, `(.L_x_3) ;  /* 0x000000d000007945 */ /* 0x000fee0003800200 */
[----:B-----5:R-:W2:Y:S01]  /*0240*/  FCHK P0, R0, R4 ;  /* 0x0000000400007302 */ /* 0x020ea20000000000 */
[----:B-1----:R-:W-:-:S04]  /*0250*/  FFMA R8, -R4, R3, 1 ;  /* 0x3f80000004087423 */ /* 0x002fc80000000103 */
[----:B------:R-:W-:Y:S01]  /*0260*/  FFMA R10, R3, R8, R3 ;  /* 0x00000008030a7223 */ /* 0x000fe20000000003 */
[----:B0-----:R-:W-:-:S04]  /*0270*/  IMAD.WIDE R6, R5, 0xc, R6 ;  /* 0x0000000c05067825 */ /* 0x001fc800078e0206 */
[----:B------:R-:W-:Y:S01]  /*0280*/  FFMA R3, R0, R10, RZ ;  /* 0x0000000a00037223 */ /* 0x000fe200000000ff */
[----:B------:R0:W-:Y:S03]  /*0290*/  STG.E desc[UR4][R6.64], R9 ;  /* 0x0000000906007986 */ /* 0x0001e6000c101904 */
[----:B------:R-:W-:-:S04]  /*02a0*/  FFMA R8, -R4, R3, R0 ;  /* 0x0000000304087223 */ /* 0x000fc80000000100 */
[----:B------:R-:W-:Y:S01]  /*02b0*/  FFMA R3, R10, R8, R3 ;  /* 0x000000080a037223 */ /* 0x000fe20000000003 */
[----:B--2---:R-:W-:Y:S06]  /*02c0*/  @!P0 BRA `(.L_x_4) ;  /* 0x00000000000c8947 */ /* 0x004fec0003800000 */
[----:B------:R-:W-:Y:S01]  /*02d0*/  IMAD.MOV.U32 R3, RZ, RZ, R0 ;  /* 0x000000ffff037224 */ /* 0x000fe200078e0000 */
[----:B------:R-:W-:-:S07]  /*02e0*/  MOV R8, 0x300 ;  /* 0x0000030000087802 */ /* 0x000fce0000000f00 */
[----:B0-----:R-:W-:Y:S05]  /*02f0*/  CALL.REL.NOINC `($__internal_0_$__cuda_sm3x_div_rn_noftz_f32_slowpath) ;  /* 0x0000000000487944 */ /* 0x001fea0003c00000 */
.L_x_4:
[----:B------:R-:W-:Y:S05]  /*0300*/  BSYNC.RECONVERGENT B0 ;  /* 0x0000000000007941 */ /* 0x000fea0003800200 */
.L_x_3:
[----:B------:R-:W1:Y:S01]  /*0310*/  MUFU.RCP R5, R4 ;  /* 0x0000000400057308 */ /* 0x000e620000001000 */
[----:B------:R2:W-:Y:S01]  /*0320*/  STG.E desc[UR4][R6.64+0x4], R3 ;  /* 0x0000040306007986 */ /* 0x0005e2000c101904 */
[----:B------:R-:W-:Y:S06]  /*0330*/  BSSY.RECONVERGENT B0, `(.L_x_5) ;  /* 0x000000c000007945 */ /* 0x000fec0003800200 */
[----:B------:R-:W3:Y:S01]  /*0340*/  FCHK P0, R2, R4 ;  /* 0x0000000402007302 */ /* 0x000ee20000000000 */
[----:B-1----:R-:W-:-:S04]  /*0350*/  FFMA R0, -R4, R5, 1 ;  /* 0x3f80000004007423 */ /* 0x002fc80000000105 */
[----:B------:R-:W-:-:S04]  /*0360*/  FFMA R8, R5, R0, R5 ;  /* 0x0000000005087223 */ /* 0x000fc80000000005 */
[----:B------:R-:W-:-:S04]  /*0370*/  FFMA R5, R2, R8, RZ ;  /* 0x0000000802057223 */ /* 0x000fc800000000ff */
[----:B------:R-:W-:-:S04]  /*0380*/  FFMA R0, -R4, R5, R2 ;  /* 0x0000000504007223 */ /* 0x000fc80000000102 */
[----:B------:R-:W-:Y:S01]  /*0390*/  FFMA R5, R8, R0, R5 ;  /* 0x0000000008057223 */ /* 0x000fe20000000005 */
[----:B--23--:R-:W-:Y:S06]  /*03a0*/  @!P0 BRA `(.L_x_6) ;  /* 0x0000000000108947 */ /* 0x00cfec0003800000 */
[----:B------:R-:W-:Y:S01]  /*03b0*/  IMAD.MOV.U32 R3, RZ, RZ, R2 ;  /* 0x000000ffff037224 */ /* 0x000fe200078e0002 */
[----:B------:R-:W-:-:S07]  /*03c0*/  MOV R8, 0x3e0 ;  /* 0x000003e000087802 */ /* 0x000fce0000000f00 */
[----:B0-----:R-:W-:Y:S05]  /*03d0*/  CALL.REL.NOINC `($__internal_0_$__cuda_sm3x_div_rn_noftz_f32_slowpath) ;  /* 0x0000000000107944 */ /* 0x001fea0003c00000 */
[----:B------:R-:W-:-:S07]  /*03e0*/  IMAD.MOV.U32 R5, RZ, RZ, R3 ;  /* 0x000000ffff057224 */ /* 0x000fce00078e0003 */
.L_x_6:
[----:B------:R-:W-:Y:S05]  /*03f0*/  BSYNC.RECONVERGENT B0 ;  /* 0x0000000000007941 */ /* 0x000fea0003800200 */
.L_x_5:
[----:B------:R-:W-:Y:S01]  /*0400*/  STG.E desc[UR4][R6.64+0x8], R5 ;  /* 0x0000080506007986 */ /* 0x000fe2000c101904 */
[----:B------:R-:W-:Y:S05]  /*0410*/  EXIT ;  /* 0x000000000000794d */ /* 0x000fea0003800000 */
        .weak           $__internal_0_$__cuda_sm3x_div_rn_noftz_f32_slowpath
        .type           $__internal_0_$__cuda_sm3x_div_rn_noftz_f32_slowpath,@function
        .size           $__internal_0_$__cuda_sm3x_div_rn_noftz_f32_slowpath,(.L_x_26 - $__internal_0_$__cuda_sm3x_div_rn_noftz_f32_slowpath)
$__internal_0_$__cuda_sm3x_div_rn_noftz_f32_slowpath:
[--C-:B------:R-:W-:Y:S01]  /*0420*/  SHF.R.U32.HI R10, RZ, 0x17, R4.reuse ;  /* 0x00000017ff0a7819 */ /* 0x100fe20000011604 */
[----:B------:R-:W-:Y:S01]  /*0430*/  BSSY.RECONVERGENT B1, `(.L_x_7) ;  /* 0x0000063000017945 */ /* 0x000fe20003800200 */
[----:B------:R-:W-:Y:S01]  /*0440*/  SHF.R.U32.HI R9, RZ, 0x17, R3 ;  /* 0x00000017ff097819 */ /* 0x000fe20000011603 */
[----:B------:R-:W-:Y:S01]  /*0450*/  IMAD.MOV.U32 R12, RZ, RZ, R4 ;  /* 0x000000ffff0c7224 */ /* 0x000fe200078e0004 */
[----:B------:R-:W-:Y:S02]  /*0460*/  LOP3.LUT R10, R10, 0xff, RZ, 0xc0, !PT ;  /* 0x000000ff0a0a7812 */ /* 0x000fe400078ec0ff */
[----:B------:R-:W-:-:S03]  /*0470*/  LOP3.LUT R15, R9, 0xff, RZ, 0xc0, !PT ;  /* 0x000000ff090f7812 */ /* 0x000fc600078ec0ff */
[----:B------:R-:W-:Y:S02]  /*0480*/  VIADD R13, R10, 0xffffffff ;  /* 0xffffffff0a0d7836 */ /* 0x000fe40000000000 */
[----:B------:R-:W-:-:S03]  /*0490*/  VIADD R11, R15, 0xffffffff ;  /* 0xffffffff0f0b7836 */ /* 0x000fc60000000000 */
[----:B------:R-:W-:-:S04]  /*04a0*/  ISETP.GT.U32.AND P0, PT, R13, 0xfd, PT ;  /* 0x000000fd0d00780c */ /* 0x000fc80003f04070 */
[----:B------:R-:W-:-:S13]  /*04b0*/  ISETP.GT.U32.OR P0, PT, R11, 0xfd, P0 ;  /* 0x000000fd0b00780c */ /* 0x000fda0000704470 */
[----:B------:R-:W-:Y:S01]  /*04c0*/  @!P0 IMAD.MOV.U32 R9, RZ, RZ, RZ ;  /* 0x000000ffff098224 */ /* 0x000fe200078e00ff */
[----:B------:R-:W-:Y:S06]  /*04d0*/  @!P0 BRA `(.L_x_8) ;  /* 0x00000000005c8947 */ /* 0x000fec0003800000 */
[----:B------:R-:W-:Y:S02]  /*04e0*/  FSETP.GTU.FTZ.AND P0, PT, |R3|, +INF , PT ;  /* 0x7f8000000300780b */ /* 0x000fe40003f1c200 */
[----:B------:R-:W-:-:S04]  /*04f0*/  FSETP.GTU.FTZ.AND P1, PT, |R4|, +INF , PT ;  /* 0x7f8000000400780b */ /* 0x000fc80003f3c200 */
[----:B------:R-:W-:-:S13]  /*0500*/  PLOP3.LUT P0, PT, P0, P1, PT, 0xf8, 0x8f ;  /* 0x00000000008f781c */ /* 0x000fda0000703f70 */
[----:B------:R-:W-:Y:S05]  /*0510*/  @P0 BRA `(.L_x_9) ;  /* 0x00000004004c0947 */ /* 0x000fea0003800000 */
[----:B------:R-:W-:-:S13]  /*0520*/  LOP3.LUT P0, RZ, R12, 0x7fffffff, R3, 0xc8, !PT ;  /* 0x7fffffff0cff7812 */ /* 0x000fda000780c803 */
[----:B------:R-:W-:Y:S05]  /*0530*/  @!P0 BRA `(.L_x_10) ;  /* 0x00000004003c8947 */ /* 0x000fea0003800000 */
[C---:B------:R-:W-:Y:S02]  /*0540*/  FSETP.NEU.FTZ.AND P2, PT, |R3|.reuse, +INF , PT ;  /* 0x7f8000000300780b */ /* 0x040fe40003f5d200 */
[----:B------:R-:W-:Y:S02]  /*0550*/  FSETP.NEU.FTZ.AND P1, PT, |R4|, +INF , PT ;  /* 0x7f8000000400780b */ /* 0x000fe40003f3d200 */
[----:B------:R-:W-:-:S11]  /*0560*/  FSETP.NEU.FTZ.AND P0, PT, |R3|, +INF , PT ;  /* 0x7f8000000300780b */ /* 0x000fd60003f1d200 */
[----:B------:R-:W-:Y:S05]  /*0570*/  @!P1 BRA !P2, `(.L_x_10) ;  /* 0x00000004002c9947 */ /* 0x000fea0005000000 */
[----:B------:R-:W-:-:S04]  /*0580*/  LOP3.LUT P2, RZ, R3, 0x7fffffff, RZ, 0xc0, !PT ;  /* 0x7fffffff03ff7812 */ /* 0x000fc8000784c0ff */
[----:B------:R-:W-:-:S13]  /*0590*/  PLOP3.LUT P1, PT, P1, P2, PT, 0x2f, 0xf2 ;  /* 0x0000000000f2781c */ /* 0x000fda0000f24577 */
[----:B------:R-:W-:Y:S05]  /*05a0*/  @P1 BRA `(.L_x_11) ;  /* 0x0000000400181947 */ /* 0x000fea0003800000 */
[----:B------:R-:W-:-:S04]  /*05b0*/  LOP3.LUT P1, RZ, R12, 0x7fffffff, RZ, 0xc0, !PT ;  /* 0x7fffffff0cff7812 */ /* 0x000fc8000782c0ff */
[----:B------:R-:W-:-:S13]  /*05c0*/  PLOP3.LUT P0, PT, P0, P1, PT, 0x2f, 0xf2 ;  /* 0x0000000000f2781c */ /* 0x000fda0000702577 */
[----:B------:R-:W-:Y:S05]  /*05d0*/  @P0 BRA `(.L_x_12) ;  /* 0x0000000400000947 */ /* 0x000fea0003800000 */
[----:B------:R-:W-:Y:S02]  /*05e0*/  ISETP.GE.AND P0, PT, R11, RZ, PT ;  /* 0x000000ff0b00720c */ /* 0x000fe40003f06270 */
[----:B------:R-:W-:-:S11]  /*05f0*/  ISETP.GE.AND P1, PT, R13, RZ, PT ;  /* 0x000000ff0d00720c */ /* 0x000fd60003f26270 */
[----:B------:R-:W-:Y:S02]  /*0600*/  @P0 IMAD.MOV.U32 R9, RZ, RZ, RZ ;  /* 0x000000ffff090224 */ /* 0x000fe400078e00ff */
[----:B------:R-:W-:Y:S01]  /*0610*/  @!P0 FFMA R3, R3, 1.84467440737095516160e+19, RZ ;  /* 0x5f80000003038823 */ /* 0x000fe200000000ff */
[----:B------:R-:W-:Y:S02]  /*0620*/  @!P0 IMAD.MOV.U32 R9, RZ, RZ, -0x40 ;  /* 0xffffffc0ff098424 */ /* 0x000fe400078e00ff */
[----:B------:R-:W-:-:S03]  /*0630*/  @!P1 FFMA R12, R4, 1.84467440737095516160e+19, RZ ;  /* 0x5f800000040c9823 */ /* 0x000fc600000000ff */
[----:B------:R-:W-:-:S07]  /*0640*/  @!P1 IADD3 R9, PT, PT, R9, 0x40, RZ ;  /* 0x0000004009099810 */ /* 0x000fce0007ffe0ff */
.L_x_8:
[----:B------:R-:W-:Y:S01]  /*0650*/  LEA R11, R10, 0xc0800000, 0x17 ;  /* 0xc08000000a0b7811 */ /* 0x000fe200078eb8ff */
[----:B------:R-:W-:Y:S04]  /*0660*/  BSSY.RECONVERGENT B2, `(.L_x_13) ;  /* 0x0000036000027945 */ /* 0x000fe80003800200 */
[----:B------:R-:W-:Y:S02]  /*0670*/  IMAD.IADD R12, R12, 0x1, -R11 ;  /* 0x000000010c0c7824 */ /* 0x000fe400078e0a0b */
[----:B------:R-:W-:Y:S02]  /*0680*/  VIADD R11, R15, 0xffffff81 ;  /* 0xffffff810f0b7836 */ /* 0x000fe40000000000 */
[----:B------:R0:W1:Y:S01]  /*0690*/  MUFU.RCP R13, R12 ;  /* 0x0000000c000d7308 */ /* 0x0000620000001000 */
[----:B------:R-:W-:Y:S01]  /*06a0*/  FADD.FTZ R14, -R12, -RZ ;  /* 0x800000ff0c0e7221 */ /* 0x000fe20000010100 */
[C---:B------:R-:W-:Y:S01]  /*06b0*/  IMAD R3, R11.reuse, -0x800000, R3 ;  /* 0xff8000000b037824 */ /* 0x040fe200078e0203 */
[----:B0-----:R-:W-:-:S05]  /*06c0*/  IADD3 R12, PT, PT, R11, 0x7f, -R10 ;  /* 0x0000007f0b0c7810 */ /* 0x001fca0007ffe80a */
[----:B------:R-:W-:Y:S02]  /*06d0*/  IMAD.IADD R12, R12, 0x1, R9 ;  /* 0x000000010c0c7824 */ /* 0x000fe400078e0209 */
[----:B-1----:R-:W-:-:S04]  /*06e0*/  FFMA R16, R13, R14, 1 ;  /* 0x3f8000000d107423 */ /* 0x002fc8000000000e */
[----:B------:R-:W-:-:S04]  /*06f0*/  FFMA R18, R13, R16, R13 ;  /* 0x000000100d127223 */ /* 0x000fc8000000000d */
[----:B------:R-:W-:-:S04]  /*0700*/  FFMA R13, R3, R18, RZ ;  /* 0x00000012030d7223 */ /* 0x000fc800000000ff */
[----:B------:R-:W-:-:S04]  /*0710*/  FFMA R16, R14, R13, R3 ;  /* 0x0000000d0e107223 */ /* 0x000fc80000000003 */
[----:B------:R-:W-:-:S04]  /*0720*/  FFMA R13, R18, R16, R13 ;  /* 0x00000010120d7223 */ /* 0x000fc8000000000d */
[----:B------:R-:W-:-:S04]  /*0730*/  FFMA R14, R14, R13, R3 ;  /* 0x0000000d0e0e7223 */ /* 0x000fc80000000003 */
[----:B------:R-:W-:-:S05]  /*0740*/  FFMA R3, R18, R14, R13 ;  /* 0x0000000e12037223 */ /* 0x000fca000000000d */
[----:B------:R-:W-:-:S04]  /*0750*/  SHF.R.U32.HI R10, RZ, 0x17, R3 ;  /* 0x00000017ff0a7819 */ /* 0x000fc80000011603 */
[----:B------:R-:W-:-:S05]  /*0760*/  LOP3.LUT R10, R10, 0xff, RZ, 0xc0, !PT ;  /* 0x000000ff0a0a7812 */ /* 0x000fca00078ec0ff */
[----:B------:R-:W-:-:S04]  /*0770*/  IMAD.IADD R15, R10, 0x1, R12 ;  /* 0x000000010a0f7824 */ /* 0x000fc800078e020c */
[----:B------:R-:W-:-:S05]  /*0780*/  VIADD R9, R15, 0xffffffff ;  /* 0xffffffff0f097836 */ /* 0x000fca0000000000 */
[----:B------:R-:W-:-:S13]  /*0790*/  ISETP.GE.U32.AND P0, PT, R9, 0xfe, PT ;  /* 0x000000fe0900780c */ /* 0x000fda0003f06070 */
[----:B------:R-:W-:Y:S05]  /*07a0*/  @!P0 BRA `(.L_x_14) ;  /* 0x0000000000808947 */ /* 0x000fea0003800000 */
[----:B------:R-:W-:-:S13]  /*07b0*/  ISETP.GT.AND P0, PT, R15, 0xfe, PT ;  /* 0x000000fe0f00780c */ /* 0x000fda0003f04270 */
[----:B------:R-:W-:Y:S05]  /*07c0*/  @P0 BRA `(.L_x_15) ;  /* 0x00000000006c0947 */ /* 0x000fea0003800000 */
[----:B------:R-:W-:-:S13]  /*07d0*/  ISETP.GE.AND P0, PT, R15, 0x1, PT ;  /* 0x000000010f00780c */ /* 0x000fda0003f06270 */
[----:B------:R-:W-:Y:S05]  /*07e0*/  @P0 BRA `(.L_x_16) ;  /* 0x0000000000740947 */ /* 0x000fea0003800000 */
[----:B------:R-:W-:Y:S02]  /*07f0*/  ISETP.GE.AND P0, PT, R15, -0x18, PT ;  /* 0xffffffe80f00780c */ /* 0x000fe40003f06270 */
[----:B------:R-:W-:-:S11]  /*0800*/  LOP3.LUT R3, R3, 0x80000000, RZ, 0xc0, !PT ;  /* 0x8000000003037812 */ /* 0x000fd600078ec0ff */
[----:B------:R-:W-:Y:S05]  /*0810*/  @!P0 BRA `(.L_x_16) ;  /* 0x0000000000688947 */ /* 0x000fea0003800000 */
[CCC-:B------:R-:W-:Y:S01]  /*0820*/  FFMA.RZ R9, R18.reuse, R14.reuse, R13.reuse ;  /* 0x0000000e12097223 */ /* 0x1c0fe2000000c00d */
[C---:B------:R-:W-:Y:S01]  /*0830*/  IADD3 R12, PT, PT, R15.reuse, 0x20, RZ ;  /* 0x000000200f0c7810 */ /* 0x040fe20007ffe0ff */
[CCC-:B------:R-:W-:Y:S01]  /*0840*/  FFMA.RM R10, R18.reuse, R14.reuse, R13.reuse ;  /* 0x0000000e120a7223 */ /* 0x1c0fe2000000400d */
[----:B------:R-:W-:Y:S02]  /*0850*/  ISETP.NE.AND P2, PT, R15, RZ, PT ;  /* 0x000000ff0f00720c */ /* 0x000fe40003f45270 */
[----:B------:R-:W-:Y:S01]  /*0860*/  LOP3.LUT R11, R9, 0x7fffff, RZ, 0xc0, !PT ;  /* 0x007fffff090b7812 */ /* 0x000fe200078ec0ff */
[----:B------:R-:W-:Y:S01]  /*0870*/  FFMA.RP R9, R18, R14, R13 ;  /* 0x0000000e12097223 */ /* 0x000fe2000000800d */
[----:B------:R-:W-:Y:S01]  /*0880*/  IMAD.MOV R13, RZ, RZ, -R15 ;  /* 0x000000ffff0d7224 */ /* 0x000fe200078e0a0f */
[----:B------:R-:W-:Y:S02]  /*0890*/  ISETP.NE.AND P1, PT, R15, RZ, PT ;  /* 0x000000ff0f00720c */ /* 0x000fe40003f25270 */
[----:B------:R-:W-:-:S02]  /*08a0*/  LOP3.LUT R11, R11, 0x800000, RZ, 0xfc, !PT ;  /* 0x008000000b0b7812 */ /* 0x000fc400078efcff */
[----:B------:R-:W-:Y:S02]  /*08b0*/  FSETP.NEU.FTZ.AND P0, PT, R9, R10, PT ;  /* 0x0000000a0900720b */ /* 0x000fe40003f1d000 */
[----:B------:R-:W-:Y:S02]  /*08c0*/  SHF.L.U32 R12, R11, R12, RZ ;  /* 0x0000000c0b0c7219 */ /* 0x000fe400000006ff */
[----:B------:R-:W-:Y:S02]  /*08d0*/  SEL R10, R13, RZ, P2 ;  /* 0x000000ff0d0a7207 */ /* 0x000fe40001000000 */
[----:B------:R-:W-:Y:S02]  /*08e0*/  ISETP.NE.AND P1, PT, R12, RZ, P1 ;  /* 0x000000ff0c00720c */ /* 0x000fe40000f25270 */
[----:B------:R-:W-:Y:S02]  /*08f0*/  SHF.R.U32.HI R10, RZ, R10, R11 ;  /* 0x0000000aff0a7219 */ /* 0x000fe4000001160b */
[----:B------:R-:W-:-:S02]  /*0900*/  PLOP3.LUT P0, PT, P0, P1, PT, 0xf8, 0x8f ;  /* 0x00000000008f781c */ /* 0x000fc40000703f70 */
[----:B------:R-:W-:Y:S02]  /*0910*/  SHF.R.U32.HI R12, RZ, 0x1, R10 ;  /* 0x00000001ff0c7819 */ /* 0x000fe4000001160a */
[----:B------:R-:W-:-:S04]  /*0920*/  SEL R9, RZ, 0x1, !P0 ;  /* 0x00000001ff097807 */ /* 0x000fc80004000000 */
[----:B------:R-:W-:-:S04]  /*0930*/  LOP3.LUT R9, R9, 0x1, R12, 0xf8, !PT ;  /* 0x0000000109097812 */ /* 0x000fc800078ef80c */
[----:B------:R-:W-:-:S05]  /*0940*/  LOP3.LUT R9, R9, R10, RZ, 0xc0, !PT ;  /* 0x0000000a09097212 */ /* 0x000fca00078ec0ff */
[----:B------:R-:W-:-:S05]  /*0950*/  IMAD.IADD R12, R12, 0x1, R9 ;  /* 0x000000010c0c7824 */ /* 0x000fca00078e0209 */
[----:B------:R-:W-:Y:S01]  /*0960*/  LOP3.LUT R3, R12, R3, RZ, 0xfc, !PT ;  /* 0x000000030c037212 */ /* 0x000fe200078efcff */
[----:B------:R-:W-:Y:S06]  /*0970*/  BRA `(.L_x_16) ;  /* 0x0000000000107947 */ /* 0x000fec0003800000 */
.L_x_15:
[----:B------:R-:W-:-:S04]  /*0980*/  LOP3.LUT R3, R3, 0x80000000, RZ, 0xc0, !PT ;  /* 0x8000000003037812 */ /* 0x000fc800078ec0ff */
[----:B------:R-:W-:Y:S01]  /*0990*/  LOP3.LUT R3, R3, 0x7f800000, RZ, 0xfc, !PT ;  /* 0x7f80000003037812 */ /* 0x000fe200078efcff */
[----:B------:R-:W-:Y:S06]  /*09a0*/  BRA `(.L_x_16) ;  /* 0x0000000000047947 */ /* 0x000fec0003800000 */
.L_x_14:
[----:B------:R-:W-:-:S07]  /*09b0*/  IMAD R3, R12, 0x800000, R3 ;  /* 0x008000000c037824 */ /* 0x000fce00078e0203 */
.L_x_16:
[----:B------:R-:W-:Y:S05]  /*09c0*/  BSYNC.RECONVERGENT B2 ;  /* 0x0000000000027941 */ /* 0x000fea0003800200 */
.L_x_13:
[----:B------:R-:W-:Y:S05]  /*09d0*/  BRA `(.L_x_17) ;  /* 0x0000000000207947 */ /* 0x000fea0003800000 */
.L_x_12:
[----:B------:R-:W-:-:S04]  /*09e0*/  LOP3.LUT R3, R12, 0x80000000, R3, 0x48, !PT ;  /* 0x800000000c037812 */ /* 0x000fc800078e4803 */
[----:B------:R-:W-:Y:S01]  /*09f0*/  LOP3.LUT R3, R3, 0x7f800000, RZ, 0xfc, !PT ;  /* 0x7f80000003037812 */ /* 0x000fe200078efcff */
[----:B------:R-:W-:Y:S06]  /*0a00*/  BRA `(.L_x_17) ;  /* 0x0000000000147947 */ /* 0x000fec0003800000 */
.L_x_11:
[----:B------:R-:W-:Y:S01]  /*0a10*/  LOP3.LUT R3, R12, 0x80000000, R3, 0x48, !PT ;  /* 0x800000000c037812 */ /* 0x000fe200078e4803 */
[----:B------:R-:W-:Y:S06]  /*0a20*/  BRA `(.L_x_17) ;  /* 0x00000000000c7947 */ /* 0x000fec0003800000 */
.L_x_10:
[----:B------:R-:W0:Y:S01]  /*0a30*/  MUFU.RSQ R3, -QNAN ;  /* 0xffc0000000037908 */ /* 0x000e220000001400 */
[----:B------:R-:W-:Y:S05]  /*0a40*/  BRA `(.L_x_17) ;  /* 0x0000000000047947 */ /* 0x000fea0003800000 */
.L_x_9:
[----:B------:R-:W-:-:S07]  /*0a50*/  FADD.FTZ R3, R3, R4 ;  /* 0x0000000403037221 */ /* 0x000fce0000010000 */
.L_x_17:
[----:B------:R-:W-:Y:S05]  /*0a60*/  BSYNC.RECONVERGENT B1 ;  /* 0x0000000000017941 */ /* 0x000fea0003800200 */
.L_x_7:
[----:B------:R-:W-:-:S04]  /*0a70*/  IMAD.MOV.U32 R9, RZ, RZ, 0x0 ;  /* 0x00000000ff097424 */ /* 0x000fc800078e00ff */
[----:B0-----:R-:W-:Y:S05]  /*0a80*/  RET.REL.NODEC R8 `(_Z30calculate_new_centroids_kernelP5PointPKS_PKii) ;  /* 0xfffffff4085c7950 */ /* 0x001fea0003c3ffff */
.L_x_18:
        /* <DEDUP_REMOVED lines=15> */
.L_x_26:


//--------------------- .text._Z23update_centroids_kernelPK5PointPKiPS_Pii --------------------------
	.section	.text._Z23update_centroids_kernelPK5PointPKiPS_Pii,"ax",@progbits
	.align	128
        .global         _Z23update_centroids_kernelPK5PointPKiPS_Pii
        .type           _Z23update_centroids_kernelPK5PointPKiPS_Pii,@function
        .size           _Z23update_centroids_kernelPK5PointPKiPS_Pii,(.L_x_29 - _Z23update_centroids_kernelPK5PointPKiPS_Pii)
        .other          _Z23update_centroids_kernelPK5PointPKiPS_Pii,@"STO_CUDA_ENTRY STV_DEFAULT"
_Z23update_centroids_kernelPK5PointPKiPS_Pii:
.text._Z23update_centroids_kernelPK5PointPKiPS_Pii:
        /* <DEDUP_REMOVED lines=16> */
[----:B-1----:R-:W4:Y:S01]  /*0100*/  LDG.E R3, desc[UR4][R2.64] ;  /* 0x0000000402037981 */ /* 0x002f22000c1e1900 */
[----:B--2---:R-:W-:Y:S02]  /*0110*/  IMAD.WIDE R4, R7, 0xc, R4 ;  /* 0x0000000c07047825 */ /* 0x004fe400078e0204 */
[----:B------:R-:W4:Y:S03]  /*0120*/  LDC.64 R6, c[0x0][0x390] ;  /* 0x0000e400ff067b82 */ /* 0x000f260000000a00 */
[----:B------:R-:W2:Y:S04]  /*0130*/  LDG.E R11, desc[UR4][R4.64] ;  /* 0x00000004040b7981 */ /* 0x000ea8000c1e1900 */
[----:B------:R-:W5:Y:S04]  /*0140*/  LDG.E R13, desc[UR4][R4.64+0x4] ;  /* 0x00000404040d7981 */ /* 0x000f68000c1e1900 */
[----:B------:R-:W5:Y:S01]  /*0150*/  LDG.E R15, desc[UR4][R4.64+0x8] ;  /* 0x00000804040f7981 */ /* 0x000f62000c1e1900 */
[----:B------:R-:W-:-:S02]  /*0160*/  HFMA2 R17, -RZ, RZ, 0, 5.9604644775390625e-08 ;  /* 0x00000001ff117431 */ /* 0x000fc400000001ff */
[----:B----4-:R-:W-:-:S04]  /*0170*/  IMAD.WIDE R6, R3, 0xc, R6 ;  /* 0x0000000c03067825 */ /* 0x010fc800078e0206 */
[----:B---3--:R-:W-:Y:S01]  /*0180*/  IMAD.WIDE R8, R3, 0x4, R8 ;  /* 0x0000000403087825 */ /* 0x008fe200078e0208 */
[----:B--2---:R-:W-:Y:S04]  /*0190*/  REDG.E.ADD.F32.FTZ.RN.STRONG.GPU desc[UR4][R6.64], R11 ;  /* 0x0000000b060079a6 */ /* 0x004fe8000c12f304 */
[----:B-----5:R-:W-:Y:S04]  /*01a0*/  REDG.E.ADD.F32.FTZ.RN.STRONG.GPU desc[UR4][R6.64+0x4], R13 ;  /* 0x0000040d060079a6 */ /* 0x020fe8000c12f304 */
[----:B------:R-:W-:Y:S04]  /*01b0*/  REDG.E.ADD.F32.FTZ.RN.STRONG.GPU desc[UR4][R6.64+0x8], R15 ;  /* 0x0000080f060079a6 */ /* 0x000fe8000c12f304 */
[----:B------:R-:W-:Y:S01]  /*01c0*/  REDG.E.ADD.STRONG.GPU desc[UR4][R8.64], R17 ;  /* 0x000000110800798e */ /* 0x000fe2000c12e104 */
[----:B------:R-:W-:Y:S05]  /*01d0*/  EXIT ;  /* 0x000000000000794d */ /* 0x000fea0003800000 */
.L_x_19:
        /* <DEDUP_REMOVED lines=10> */
.L_x_29:


//--------------------- .text._Z22assign_clusters_kernelPK5PointPiS1_iii --------------------------
	.section	.text._Z22assign_clusters_kernelPK5PointPiS1_iii,"ax",@progbits
	.align	128
        .global         _Z22assign_clusters_kernelPK5PointPiS1_iii
        .type           _Z22assign_clusters_kernelPK5PointPiS1_iii,@function
        .size           _Z22assign_clusters_kernelPK5PointPiS1_iii,(.L_x_30 - _Z22assign_clusters_kernelPK5PointPiS1_iii)
        .other          _Z22assign_clusters_kernelPK5PointPiS1_iii,@"STO_CUDA_ENTRY STV_DEFAULT"
_Z22assign_clusters_kernelPK5PointPiS1_iii:
.text._Z22assign_clusters_kernelPK5PointPiS1_iii:
        /* <DEDUP_REMOVED lines=11> */
[----:B------:R-:W0:Y:S01]  /*00b0*/  LDCU UR6, c[0x0][0x39c] ;  /* 0x00007380ff0677ac */ /* 0x000e220008000800 */
[----:B------:R-:W-:Y:S01]  /*00c0*/  HFMA2 R12, -RZ, RZ, 0, 0 ;  /* 0x00000000ff0c7431 */ /* 0x000fe200000001ff */
[----:B------:R-:W1:Y:S01]  /*00d0*/  LDCU.64 UR10, c[0x0][0x358] ;  /* 0x00006b00ff0a77ac */ /* 0x000e620008000a00 */
[----:B0-----:R-:W-:-:S09]  /*00e0*/  UISETP.GE.AND UP0, UPT, UR6, 0x1, UPT ;  /* 0x000000010600788c */ /* 0x001fd2000bf06270 */
[----:B-1----:R-:W-:Y:S05]  /*00f0*/  BRA.U !UP0, `(.L_x_20) ;  /* 0x0000000d08847547 */ /* 0x002fea000b800000 */
[----:B------:R-:W0:Y:S02]  /*0100*/  LDC.64 R2, c[0x0][0x380] ;  /* 0x0000e000ff027b82 */ /* 0x000e240000000a00 */
[----:B0-----:R-:W-:-:S05]  /*0110*/  IMAD.WIDE R2, R0, 0xc, R2 ;  /* 0x0000000c00027825 */ /* 0x001fca00078e0202 */
[----:B------:R0:W5:Y:S04]  /*0120*/  LDG.E R5, desc[UR10][R2.64] ;  /* 0x0000000a02057981 */ /* 0x000168000c1e1900 */
[----:B------:R0:W5:Y:S04]  /*0130*/  LDG.E R6, desc[UR10][R2.64+0x4] ;  /* 0x0000040a02067981 */ /* 0x000168000c1e1900 */
[----:B------:R0:W5:Y:S01]  /*0140*/  LDG.E R7, desc[UR10][R2.64+0x8] ;  /* 0x0000080a02077981 */ /* 0x000162000c1e1900 */
[----:B------:R-:W-:Y:S01]  /*0150*/  UISETP.GE.U32.AND UP1, UPT, UR6, 0x8, UPT ;  /* 0x000000080600788c */ /* 0x000fe2000bf26070 */
[----:B------:R-:W-:Y:S01]  /*0160*/  MOV R17, 0x7149f2ca ;  /* 0x7149f2ca00117802 */ /* 0x000fe20000000f00 */
[----:B------:R-:W-:Y:S01]  /*0170*/  ULOP3.LUT UR7, UR6, 0x7, URZ, 0xc0, !UPT ;  /* 0x0000000706077892 */ /* 0x000fe2000f8ec0ff */
[----:B------:R-:W-:-:S02]  /*0180*/  MOV R9, RZ ;  /* 0x000000ff00097202 */ /* 0x000fc40000000f00 */
[----:B------:R-:W-:Y:S01]  /*0190*/  MOV R12, RZ ;  /* 0x000000ff000c7202 */ /* 0x000fe20000000f00 */
[----:B------:R-:W-:-:S03]  /*01a0*/  UISETP.NE.AND UP0, UPT, UR7, URZ, UPT ;  /* 0x000000ff0700728c */ /* 0x000fc6000bf05270 */
[----:B0-----:R-:W-:Y:S08]  /*01b0*/  BRA.U !UP1, `(.L_x_21) ;  /* 0x0000000509bc7547 */ /* 0x001ff0000b800000 */
[----:B------:R-:W0:Y:S01]  /*01c0*/  LDCU.64 UR4, c[0x0][0x390] ;  /* 0x00007200ff0477ac */ /* 0x000e220008000a00 */
[----:B------:R-:W-:Y:S01]  /*01d0*/  HFMA2 R4, -RZ, RZ, 0, 0 ;  /* 0x00000000ff047431 */ /* 0x000fe200000001ff */
[----:B------:R-:W-:Y:S01]  /*01e0*/  MOV R17, 0x7149f2ca ;  /* 0x7149f2ca00117802 */ /* 0x000fe20000000f00 */
[----:B------:R-:W-:Y:S01]  /*01f0*/  ULOP3.LUT UR8, UR6, 0x7ffffff8, URZ, 0xc0, !UPT ;  /* 0x7ffffff806087892 */ /* 0x000fe2000f8ec0ff */
[----:B------:R-:W-:-:S05]  /*0200*/  MOV R12, RZ ;  /* 0x000000ff000c7202 */ /* 0x000fca0000000f00 */
[----:B------:R-:W-:Y:S01]  /*0210*/  MOV R9, UR8 ;  /* 0x0000000800097c02 */ /* 0x000fe20008000f00 */
[----:B0-----:R-:W-:-:S04]  /*0220*/  UIADD3 UR4, UP1, UPT, UR4, 0x30, URZ ;  /* 0x0000003004047890 */ /* 0x001fc8000ff3e0ff */
[----:B------:R-:W-:Y:S02]  /*0230*/  UIADD3.X UR5, UPT, UPT, URZ, UR5, URZ, UP1, !UPT ;  /* 0x00000005ff057290 */ /* 0x000fe40008ffe4ff */
[----:B------:R-:W-:-:S04]  /*0240*/  MOV R2, UR4 ;  /* 0x0000000400027c02 */ /* 0x000fc80008000f00 */
[----:B------:R-:W-:-:S07]  /*0250*/  MOV R3, UR5 ;  /* 0x0000000500037c02 */ /* 0x000fce0008000f00 */
.L_x_22:
[----:B------:R-:W2:Y:S04]  /*0260*/  LDG.E R11, desc[UR10][R2.64+-0x2c] ;  /* 0xffffd40a020b7981 */ /* 0x000ea8000c1e1900 */
[----:B------:R-:W3:Y:S04]  /*0270*/  LDG.E R10, desc[UR10][R2.64+-0x30] ;  /* 0xffffd00a020a7981 */ /* 0x000ee8000c1e1900 */
[----:B------:R-:W4:Y:S04]  /*0280*/  LDG.E R14, desc[UR10][R2.64+-0x28] ;  /* 0xffffd80a020e7981 */ /* 0x000f28000c1e1900 */
[----:B------:R-:W4:Y:S04]  /*0290*/  LDG.E R21, desc[UR10][R2.64+-0x20] ;  /* 0xffffe00a02157981 */ /* 0x000f28000c1e1900 */
[----:B------:R-:W4:Y:S04]  /*02a0*/  LDG.E R20, desc[UR10][R2.64+-0x24] ;  /* 0xffffdc0a02147981 */ /* 0x000f28000c1e1900 */
[----:B------:R-:W4:Y:S04]  /*02b0*/  LDG.E R22, desc[UR10][R2.64+-0x1c] ;  /* 0xffffe40a02167981 */ /* 0x000f28000c1e1900 */
[----:B------:R-:W4:Y:S04]  /*02c0*/  LDG.E R19, desc[UR10][R2.64+-0x14] ;  /* 0xffffec0a02137981 */ /* 0x000f28000c1e1900 */
[----:B------:R-:W4:Y:S04]  /*02d0*/  LDG.E R24, desc[UR10][R2.64+-0x18] ;  /* 0xffffe80a02187981 */ /* 0x000f28000c1e1900 */
[----:B------:R-:W4:Y:S01]  /*02e0*/  LDG.E R8, desc[UR10][R2.64+-0x10] ;  /* 0xfffff00a02087981 */ /* 0x000f22000c1e1900 */
[----:B--2--5:R-:W-:-:S03]  /*02f0*/  FADD R15, R6, -R11 ;  /* 0x8000000b060f7221 */ /* 0x024fc60000000000 */
[----:B------:R-:W2:Y:S01]  /*0300*/  LDG.E R11, desc[UR10][R2.64+-0x8] ;  /* 0xfffff80a020b7981 */ /* 0x000ea2000c1e1900 */
[----:B---3--:R-:W-:Y:S01]  /*0310*/  FADD R13, R5, -R10 ;  /* 0x8000000a050d7221 */ /* 0x008fe20000000000 */
[----:B------:R-:W-:Y:S02]  /*0320*/  FMUL R16, R15, R15 ;  /* 0x0000000f0f107220 */ /* 0x000fe40000400000 */
[----:B------:R-:W3:Y:S02]  /*0330*/  LDG.E R10, desc[UR10][R2.64+-0xc] ;  /* 0xfffff40a020a7981 */ /* 0x000ee4000c1e1900 */
[----:B------:R-:W-:Y:S01]  /*0340*/  FFMA R18, R13, R13, R16 ;  /* 0x0000000d0d127223 */ /* 0x000fe20000000010 */
[----:B----4-:R-:W-:Y:S01]  /*0350*/  FADD R13, R7, -R14 ;  /* 0x8000000e070d7221 */ /* 0x010fe20000000000 */
[----:B------:R-:W4:Y:S01]  /*0360*/  LDG.E R16, desc[UR10][R2.64+-0x4] ;  /* 0xfffffc0a02107981 */ /* 0x000f22000c1e1900 */
[----:B------:R-:W-:-:S03]  /*0370*/  FADD R21, R6, -R21 ;  /* 0x8000001506157221 */ /* 0x000fc60000000000 */
[----:B------:R-:W4:Y:S01]  /*0380*/  LDG.E R15, desc[UR10][R2.64+0x4] ;  /* 0x0000040a020f7981 */ /* 0x000f22000c1e1900 */
[----:B------:R-:W-:Y:S01]  /*0390*/  FFMA R26, R13, R13, R18 ;  /* 0x0000000d0d1a7223 */ /* 0x000fe20000000012 */
[----:B------:R-:W-:Y:S01]  /*03a0*/  FADD R20, R5, -R20 ;  /* 0x8000001405147221 */ /* 0x000fe20000000000 */
[----:B------:R-:W-:Y:S01]  /*03b0*/  FMUL R21, R21, R21 ;  /* 0x0000001515157220 */ /* 0x000fe20000400000 */
[----:B------:R-:W4:Y:S01]  /*03c0*/  LDG.E R14, desc[UR10][R2.64] ;  /* 0x0000000a020e7981 */ /* 0x000f22000c1e1900 */
[----:B------:R-:W-:Y:S01]  /*03d0*/  FADD R22, R7, -R22 ;  /* 0x8000001607167221 */ /* 0x000fe20000000000 */
[-C--:B------:R-:W-:Y:S01]  /*03e0*/  FSETP.GEU.AND P4, PT, R26, R17.reuse, PT ;  /* 0x000000111a00720b */ /* 0x080fe20003f8e000 */
[----:B------:R-:W-:Y:S01]  /*03f0*/  FFMA R23, R20, R20, R21 ;  /* 0x0000001414177223 */ /* 0x000fe20000000015 */
[----:B------:R-:W4:Y:S04]  /*0400*/  LDG.E R18, desc[UR10][R2.64+0x8] ;  /* 0x0000080a02127981 */ /* 0x000f28000c1e1900 */
[----:B------:R-:W4:Y:S01]  /*0410*/  LDG.E R13, desc[UR10][R2.64+0x10] ;  /* 0x0000100a020d7981 */ /* 0x000f22000c1e1900 */
[----:B------:R-:W-:Y:S01]  /*0420*/  FSEL R21, R26, R17, !P4 ;  /* 0x000000111a157208 */ /* 0x000fe20006000000 */
[----:B------:R-:W-:-:S02]  /*0430*/  FFMA R26, R22, R22, R23 ;  /* 0x00000016161a7223 */ /* 0x000fc40000000017 */
[----:B------:R-:W4:Y:S01]  /*0440*/  LDG.E R20, desc[UR10][R2.64+0xc] ;  /* 0x00000c0a02147981 */ /* 0x000f22000c1e1900 */
[----:B------:R-:W-:Y:S01]  /*0450*/  FADD R23, R6, -R19 ;  /* 0x8000001306177221 */ /* 0x000fe20000000000 */
[----:B------:R-:W-:Y:S02]  /*0460*/  FADD R19, R5, -R24 ;  /* 0x8000001805137221 */ /* 0x000fe40000000000 */
[----:B------:R-:W4:Y:S01]  /*0470*/  LDG.E R22, desc[UR10][R2.64+0x14] ;  /* 0x0000140a02167981 */ /* 0x000f22000c1e1900 */
[----:B------:R-:W-:-:S03]  /*0480*/  FMUL R28, R23, R23 ;  /* 0x00000017171c7220 */ /* 0x000fc60000400000 */
[----:B------:R-:W4:Y:S01]  /*0490*/  LDG.E R17, desc[UR10][R2.64+0x1c] ;  /* 0x00001c0a02117981 */ /* 0x000f22000c1e1900 */
[----:B------:R-:W-:-:S03]  /*04a0*/  FSETP.GEU.AND P5, PT, R26, R21, PT ;  /* 0x000000151a00720b */ /* 0x000fc60003fae000 */
[----:B------:R-:W4:Y:S01]  /*04b0*/  LDG.E R24, desc[UR10][R2.64+0x18] ;  /* 0x0000180a02187981 */ /* 0x000f22000c1e1900 */
[----:B------:R-:W-:Y:S01]  /*04c0*/  FFMA R23, R19, R19, R28 ;  /* 0x0000001313177223 */ /* 0x000fe2000000001c */
[----:B------:R-:W-:Y:S02]  /*04d0*/  FADD R8, R7, -R8 ;  /* 0x8000000807087221 */ /* 0x000fe40000000000 */
[----:B------:R-:W4:Y:S01]  /*04e0*/  LDG.E R28, desc[UR10][R2.64+0x20] ;  /* 0x0000200a021c7981 */ /* 0x000f22000c1e1900 */
[----:B------:R-:W-:-:S03]  /*04f0*/  FSEL R21, R26, R21, !P5 ;  /* 0x000000151a157208 */ /* 0x000fc60006800000 */
[----:B------:R-:W4:Y:S01]  /*0500*/  LDG.E R19, desc[UR10][R2.64+0x28] ;  /* 0x0000280a02137981 */ /* 0x000f22000c1e1900 */
[----:B------:R-:W-:-:S03]  /*0510*/  FFMA R23, R8, R8, R23 ;  /* 0x0000000808177223 */ /* 0x000fc60000000017 */
[----:B------:R-:W4:Y:S04]  /*0520*/  LDG.E R26, desc[UR10][R2.64+0x24] ;  /* 0x0000240a021a7981 */ /* 0x000f28000c1e1900 */
[----:B------:R-:W4:Y:S01]  /*0530*/  LDG.E R8, desc[UR10][R2.64+0x2c] ;  /* 0x00002c0a02087981 */ /* 0x000f22000c1e1900 */
[----:B------:R-:W-:-:S04]  /*0540*/  FSETP.GEU.AND P3, PT, R23, R21, PT ;  /* 0x000000151700720b */ /* 0x000fc80003f6e000 */
[----:B------:R-:W-:Y:S02]  /*0550*/  FSEL R21, R23, R21, !P3 ;  /* 0x0000001517157208 */ /* 0x000fe40005800000 */
[C---:B------:R-:W-:Y:S02]  /*0560*/  SEL R12, R4.reuse, R12, !P4 ;  /* 0x0000000c040c7207 */ /* 0x040fe40006000000 */
[----:B------:R-:W-:-:S05]  /*0570*/  @!P5 IADD3 R12, PT, PT, R4, 0x1, RZ ;  /* 0x00000001040cd810 */ /* 0x000fca0007ffe0ff */
[----:B------:R-:W-:Y:S01]  /*0580*/  @!P3 IADD3 R12, PT, PT, R4, 0x2, RZ ;  /* 0x00000002040cb810 */ /* 0x000fe20007ffe0ff */
[----:B--2---:R-:W-:Y:S01]  /*0590*/  FADD R11, R6, -R11 ;  /* 0x8000000b060b7221 */ /* 0x004fe20000000000 */
[----:B---3--:R-:W-:-:S03]  /*05a0*/  FADD R10, R5, -R10 ;  /* 0x8000000a050a7221 */ /* 0x008fc60000000000 */
[----:B------:R-:W-:-:S04]  /*05b0*/  FMUL R11, R11, R11 ;  /* 0x0000000b0b0b7220 */ /* 0x000fc80000400000 */
[----:B------:R-:W-:Y:S01]  /*05c0*/  FFMA R10, R10, R10, R11 ;  /* 0x0000000a0a0a7223 */ /* 0x000fe2000000000b */
[----:B----4-:R-:W-:Y:S01]  /*05d0*/  FADD R11, R7, -R16 ;  /* 0x80000010070b7221 */ /* 0x010fe20000000000 */
[----:B------:R-:W-:-:S03]  /*05e0*/  FADD R15, R6, -R15 ;  /* 0x8000000f060f7221 */ /* 0x000fc60000000000 */
[----:B------:R-:W-:Y:S01]  /*05f0*/  FFMA R10, R11, R11, R10 ;  /* 0x0000000b0b0a7223 */ /* 0x000fe2000000000a */
[----:B------:R-:W-:Y:S01]  /*0600*/  FADD R14, R5, -R14 ;  /* 0x8000000e050e7221 */ /* 0x000fe20000000000 */
[----:B------:R-:W-:-:S03]  /*0610*/  FMUL R15, R15, R15 ;  /* 0x0000000f0f0f7220 */ /* 0x000fc60000400000 */
[----:B------:R-:W-:Y:S01]  /*0620*/  FSETP.GEU.AND P2, PT, R10, R21, PT ;  /* 0x000000150a00720b */ /* 0x000fe20003f4e000 */
[----:B------:R-:W-:Y:S01]  /*0630*/  FADD R18, R7, -R18 ;  /* 0x8000001207127221 */ /* 0x000fe20000000000 */
[----:B------:R-:W-:Y:S01]  /*0640*/  FFMA R15, R14, R14, R15 ;  /* 0x0000000e0e0f7223 */ /* 0x000fe2000000000f */
[----:B------:R-:W-:-:S03]  /*0650*/  FADD R13, R6, -R13 ;  /* 0x8000000d060d7221 */ /* 0x000fc60000000000 */
[----:B------:R-:W-:Y:S01]  /*0660*/  FFMA R15, R18, R18, R15 ;  /* 0x00000012120f7223 */ /* 0x000fe2000000000f */
[----:B------:R-:W-:Y:S01]  /*0670*/  FSEL R10, R10, R21, !P2 ;  /* 0x000000150a0a7208 */ /* 0x000fe20005000000 */
[----:B------:R-:W-:Y:S01]  /*0680*/  FADD R20, R5, -R20 ;  /* 0x8000001405147221 */ /* 0x000fe20000000000 */
[----:B------:R-:W-:Y:S02]  /*0690*/  FMUL R13, R13, R13 ;  /* 0x0000000d0d0d7220 */ /* 0x000fe40000400000 */
        /* <DEDUP_REMOVED lines=18> */
[----:B------:R-:W-:Y:S02]  /*07c0*/  FFMA R19, R26, R26, R19 ;  /* 0x0000001a1a137223 */ /* 0x000fe40000000013 */
[----:B------:R-:W-:Y:S02]  /*07d0*/  FSEL R17, R17, R10, !P4 ;  /* 0x0000000a11117208 */ /* 0x000fe40006000000 */
[----:B------:R-:W-:Y:S01]  /*07e0*/  FFMA R8, R8, R8, R19 ;  /* 0x0000000808087223 */ /* 0x000fe20000000013 */
[----:B------:R-:W-:-:S04]  /*07f0*/  @!P2 IADD3 R12, PT, PT, R4, 0x3, RZ ;  /* 0x00000003040ca810 */ /* 0x000fc80007ffe0ff */
[----:B------:R-:W-:Y:S02]  /*0800*/  FSETP.GEU.AND P2, PT, R8, R17, PT ;  /* 0x000000110800720b */ /* 0x000fe40003f4e000 */
[C---:B------:R-:W-:Y:S02]  /*0810*/  @!P0 IADD3 R12, PT, PT, R4.reuse, 0x4, RZ ;  /* 0x00000004040c8810 */ /* 0x040fe40007ffe0ff */
[C---:B------:R-:W-:Y:S02]  /*0820*/  @!P1 IADD3 R12, PT, PT, R4.reuse, 0x5, RZ ;  /* 0x00000005040c9810 */ /* 0x040fe40007ffe0ff */
[----:B------:R-:W-:-:S07]  /*0830*/  @!P4 IADD3 R12, PT, PT, R4, 0x6, RZ ;  /* 0x00000006040cc810 */ /* 0x000fce0007ffe0ff */
[C---:B------:R-:W-:Y:S02]  /*0840*/  @!P2 IADD3 R12, PT, PT, R4.reuse, 0x7, RZ ;  /* 0x00000007040ca810 */ /* 0x040fe40007ffe0ff */
[----:B------:R-:W-:-:S04]  /*0850*/  IADD3 R4, PT, PT, R4, 0x8, RZ ;  /* 0x0000000804047810 */ /* 0x000fc80007ffe0ff */
[----:B------:R-:W-:Y:S02]  /*0860*/  ISETP.NE.AND P0, PT, R4, R9, PT ;  /* 0x000000090400720c */ /* 0x000fe40003f05270 */
[----:B------:R-:W-:Y:S02]  /*0870*/  IADD3 R2, P1, PT, R2, 0x60, RZ ;  /* 0x0000006002027810 */ /* 0x000fe40007f3e0ff */
[----:B------:R-:W-:Y:S02]  /*0880*/  FSEL R17, R8, R17, !P2 ;  /* 0x0000001108117208 */ /* 0x000fe40005000000 */
[----:B------:R-:W-:-:S07]  /*0890*/  IADD3.X R3, PT, PT, RZ, R3, RZ, P1, !PT ;  /* 0x00000003ff037210 */ /* 0x000fce0000ffe4ff */
[----:B------:R-:W-:Y:S05]  /*08a0*/  @P0 BRA `(.L_x_22) ;  /* 0xfffffff8006c0947 */ /* 0x000fea000383ffff */
.L_x_21:
[----:B------:R-:W-:Y:S05]  /*08b0*/  BRA.U !UP0, `(.L_x_20) ;  /* 0x0000000508947547 */ /* 0x000fea000b800000 */
[----:B------:R-:W-:Y:S02]  /*08c0*/  UISETP.GE.U32.AND UP0, UPT, UR7, 0x4, UPT ;  /* 0x000000040700788c */ /* 0x000fe4000bf06070 */
[----:B------:R-:W-:-:S04]  /*08d0*/  ULOP3.LUT UR5, UR6, 0x3, URZ, 0xc0, !UPT ;  /* 0x0000000306057892 */ /* 0x000fc8000f8ec0ff */
[----:B------:R-:W-:-:S03]  /*08e0*/  UISETP.NE.AND UP1, UPT, UR5, URZ, UPT ;  /* 0x000000ff0500728c */ /* 0x000fc6000bf25270 */
[----:B------:R-:W-:Y:S08]  /*08f0*/  BRA.U !UP0, `(.L_x_23) ;  /* 0x0000000108cc7547 */ /* 0x000ff0000b800000 */
[----:B------:R-:W0:Y:S02]  /*0900*/  LDC.64 R2, c[0x0][0x390] ;  /* 0x0000e400ff027b82 */ /* 0x000e240000000a00 */
[----:B0-----:R-:W-:-:S05]  /*0910*/  IMAD.WIDE.U32 R2, R9, 0xc, R2 ;  /* 0x0000000c09027825 */ /* 0x001fca00078e0002 */
        /* <DEDUP_REMOVED lines=11> */
[----:B------:R-:W4:Y:S01]  /*09d0*/  LDG.E R14, desc[UR10][R2.64+0x2c] ;  /* 0x00002c0a020e7981 */ /* 0x000f22000c1e1900 */
[----:B--2--5:R-:W-:Y:S01]  /*09e0*/  FADD R15, R6, -R15 ;  /* 0x8000000f060f7221 */ /* 0x024fe20000000000 */
[----:B---3--:R-:W-:-:S03]  /*09f0*/  FADD R18, R5, -R18 ;  /* 0x8000001205127221 */ /* 0x008fc60000000000 */
[----:B------:R-:W-:Y:S01]  /*0a00*/  FMUL R15, R15, R15 ;  /* 0x0000000f0f0f7220 */ /* 0x000fe20000400000 */
[----:B----4-:R-:W-:-:S03]  /*0a10*/  FADD R19, R6, -R19 ;  /* 0x8000001306137221 */ /* 0x010fc60000000000 */
[----:B------:R-:W-:Y:S01]  /*0a20*/  FFMA R15, R18, R18, R15 ;  /* 0x00000012120f7223 */ /* 0x000fe2000000000f */
[----:B------:R-:W-:Y:S01]  /*0a30*/  FADD R20, R7, -R20 ;  /* 0x8000001407147221 */ /* 0x000fe20000000000 */
[----:B------:R-:W-:Y:S01]  /*0a40*/  FMUL R19, R19, R19 ;  /* 0x0000001313137220 */ /* 0x000fe20000400000 */
[----:B------:R-:W-:Y:S02]  /*0a50*/  FADD R22, R5, -R22 ;  /* 0x8000001605167221 */ /* 0x000fe40000000000 */
[----:B------:R-:W-:Y:S02]  /*0a60*/  FFMA R20, R20, R20, R15 ;  /* 0x0000001414147223 */ /* 0x000fe4000000000f */
[----:B------:R-:W-:Y:S01]  /*0a70*/  FFMA R19, R22, R22, R19 ;  /* 0x0000001616137223 */ /* 0x000fe20000000013 */
[----:B------:R-:W-:Y:S02]  /*0a80*/  FADD R13, R6, -R13 ;  /* 0x8000000d060d7221 */ /* 0x000fe40000000000 */
[----:B------:R-:W-:Y:S01]  /*0a90*/  FSETP.GEU.AND P0, PT, R20, R17, PT ;  /* 0x000000111400720b */ /* 0x000fe20003f0e000 */
[----:B------:R-:W-:Y:S01]  /*0aa0*/  FADD R16, R7, -R16 ;  /* 0x8000001007107221 */ /* 0x000fe20000000000 */
[----:B------:R-:W-:-:S02]  /*0ab0*/  FMUL R13, R13, R13 ;  /* 0x0000000d0d0d7220 */ /* 0x000fc40000400000 */
[----:B------:R-:W-:Y:S01]  /*0ac0*/  FSEL R17, R20, R17, !P0 ;  /* 0x0000001114117208 */ /* 0x000fe20004000000 */
[----:B------:R-:W-:Y:S01]  /*0ad0*/  FADD R10, R5, -R10 ;  /* 0x8000000a050a7221 */ /* 0x000fe20000000000 */
[----:B------:R-:W-:Y:S01]  /*0ae0*/  FFMA R16, R16, R16, R19 ;  /* 0x0000001010107223 */ /* 0x000fe20000000013 */
[----:B------:R-:W-:Y:S02]  /*0af0*/  SEL R12, R9, R12, !P0 ;  /* 0x0000000c090c7207 */ /* 0x000fe40004000000 */
[----:B------:R-:W-:Y:S01]  /*0b00*/  FFMA R13, R10, R10, R13 ;  /* 0x0000000a0a0d7223 */ /* 0x000fe2000000000d */
[----:B------:R-:W-:Y:S01]  /*0b10*/  FADD R11, R6, -R11 ;  /* 0x8000000b060b7221 */ /* 0x000fe20000000000 */
[C---:B------:R-:W-:Y:S01]  /*0b20*/  FSETP.GEU.AND P1, PT, R16.reuse, R17, PT ;  /* 0x000000111000720b */ /* 0x040fe20003f2e000 */
[----:B------:R-:W-:Y:S02]  /*0b30*/  FADD R4, R7, -R4 ;  /* 0x8000000407047221 */ /* 0x000fe40000000000 */
[----:B------:R-:W-:Y:S01]  /*0b40*/  FMUL R11, R11, R11 ;  /* 0x0000000b0b0b7220 */ /* 0x000fe20000400000 */
[----:B------:R-:W-:Y:S01]  /*0b50*/  FSEL R16, R16, R17, !P1 ;  /* 0x0000001110107208 */ /* 0x000fe20004800000 */
[----:B------:R-:W-:Y:S01]  /*0b60*/  FADD R8, R5, -R8 ;  /* 0x8000000805087221 */ /* 0x000fe20000000000 */
[----:B------:R-:W-:-:S03]  /*0b70*/  FFMA R13, R4, R4, R13 ;  /* 0x00000004040d7223 */ /* 0x000fc6000000000d */
[----:B------:R-:W-:Y:S01]  /*0b80*/  FFMA R11, R8, R8, R11 ;  /* 0x00000008080b7223 */ /* 0x000fe2000000000b */
[----:B------:R-:W-:Y:S01]  /*0b90*/  FADD R14, R7, -R14 ;  /* 0x8000000e070e7221 */ /* 0x000fe20000000000 */
[----:B------:R-:W-:Y:S02]  /*0ba0*/  FSETP.GEU.AND P2, PT, R13, R16, PT ;  /* 0x000000100d00720b */ /* 0x000fe40003f4e000 */
[----:B------:R-:W-:Y:S01]  /*0bb0*/  @!P1 IADD3 R12, PT, PT, R9, 0x1, RZ ;  /* 0x00000001090c9810 */ /* 0x000fe20007ffe0ff */
[----:B------:R-:W-:Y:S01]  /*0bc0*/  FFMA R14, R14, R14, R11 ;  /* 0x0000000e0e0e7223 */ /* 0x000fe2000000000b */
[----:B------:R-:W-:-:S04]  /*0bd0*/  FSEL R13, R13, R16, !P2 ;  /* 0x000000100d0d7208 */ /* 0x000fc80005000000 */
[----:B------:R-:W-:-:S04]  /*0be0*/  FSETP.GEU.AND P3, PT, R14, R13, PT ;  /* 0x0000000d0e00720b */ /* 0x000fc80003f6e000 */
[----:B------:R-:W-:Y:S02]  /*0bf0*/  FSEL R17, R14, R13, !P3 ;  /* 0x0000000d0e117208 */ /* 0x000fe40005800000 */
[----:B------:R-:W-:-:S07]  /*0c00*/  @!P2 IADD3 R12, PT, PT, R9, 0x2, RZ ;  /* 0x00000002090ca810 */ /* 0x000fce0007ffe0ff */
[C---:B------:R-:W-:Y:S02]  /*0c10*/  @!P3 IADD3 R12, PT, PT, R9.reuse, 0x3, RZ ;  /* 0x00000003090cb810 */ /* 0x040fe40007ffe0ff */
[----:B------:R-:W-:-:S07]  /*0c20*/  IADD3 R9, PT, PT, R9, 0x4, RZ ;  /* 0x0000000409097810 */ /* 0x000fce0007ffe0ff */
.L_x_23:
[----:B------:R-:W-:Y:S05]  /*0c30*/  BRA.U !UP1, `(.L_x_20) ;  /* 0x0000000109b47547 */ /* 0x000fea000b800000 */
[----:B------:R-:W-:Y:S02]  /*0c40*/  UISETP.NE.AND UP0, UPT, UR5, 0x1, UPT ;  /* 0x000000010500788c */ /* 0x000fe4000bf05270 */
[----:B------:R-:W-:-:S04]  /*0c50*/  ULOP3.LUT UR4, UR6, 0x1, URZ, 0xc0, !UPT ;  /* 0x0000000106047892 */ /* 0x000fc8000f8ec0ff */
[----:B------:R-:W-:-:S03]  /*0c60*/  UISETP.NE.U32.AND UP1, UPT, UR4, 0x1, UPT ;  /* 0x000000010400788c */ /* 0x000fc6000bf25070 */
        /* <DEDUP_REMOVED lines=14> */
[----:B------:R-:W-:-:S03]  /*0d50*/  FADD R13, R6, -R13 ;  /* 0x8000000d060d7221 */ /* 0x000fc60000000000 */
[----:B------:R-:W-:Y:S01]  /*0d60*/  FFMA R8, R8, R8, R11 ;  /* 0x0000000808087223 */ /* 0x000fe2000000000b */
[----:B------:R-:W-:Y:S01]  /*0d70*/  FADD R10, R5, -R10 ;  /* 0x8000000a050a7221 */ /* 0x000fe20000000000 */
[----:B------:R-:W-:-:S03]  /*0d80*/  FMUL R13, R13, R13 ;  /* 0x0000000d0d0d7220 */ /* 0x000fc60000400000 */
[-C--:B------:R-:W-:Y:S01]  /*0d90*/  FSETP.GEU.AND P0, PT, R8, R17.reuse, PT ;  /* 0x000000110800720b */ /* 0x080fe20003f0e000 */
[----:B------:R-:W-:Y:S01]  /*0da0*/  FADD R14, R7, -R14 ;  /* 0x8000000e070e7221 */ /* 0x000fe20000000000 */
[----:B------:R-:W-:Y:S02]  /*0db0*/  FFMA R13, R10, R10, R13 ;  /* 0x0000000a0a0d7223 */ /* 0x000fe4000000000d */
[----:B------:R-:W-:Y:S02]  /*0dc0*/  FSEL R17, R8, R17, !P0 ;  /* 0x0000001108117208 */ /* 0x000fe40004000000 */
[----:B------:R-:W-:Y:S01]  /*0dd0*/  SEL R12, R9, R12, !P0 ;  /* 0x0000000c090c7207 */ /* 0x000fe20004000000 */
[----:B------:R-:W-:-:S05]  /*0de0*/  FFMA R14, R14, R14, R13 ;  /* 0x0000000e0e0e7223 */ /* 0x000fca000000000d */
[----:B------:R-:W-:-:S04]  /*0df0*/  FSETP.GEU.AND P1, PT, R14, R17, PT ;  /* 0x000000110e00720b */ /* 0x000fc80003f2e000 */
[----:B------:R-:W-:-:S09]  /*0e00*/  FSEL R17, R14, R17, !P1 ;  /* 0x000000110e117208 */ /* 0x000fd20004800000 */
[C---:B------:R-:W-:Y:S02]  /*0e10*/  @!P1 IADD3 R12, PT, PT, R9.reuse, 0x1, RZ ;  /* 0x00000001090c9810 */ /* 0x040fe40007ffe0ff */
[----:B------:R-:W-:-:S07]  /*0e20*/  IADD3 R9, PT, PT, R9, 0x2, RZ ;  /* 0x0000000209097810 */ /* 0x000fce0007ffe0ff */
.L_x_24:
[----:B------:R-:W-:Y:S05]  /*0e30*/  BRA.U UP1, `(.L_x_20) ;  /* 0x0000000101347547 */ /* 0x000fea000b800000 */
[----:B------:R-:W0:Y:S02]  /*0e40*/  LDC.64 R2, c[0x0][0x390] ;  /* 0x0000e400ff027b82 */ /* 0x000e240000000a00 */
[----:B0-----:R-:W-:-:S05]  /*0e50*/  IMAD.WIDE.U32 R2, R9, 0xc, R2 ;  /* 0x0000000c09027825 */ /* 0x001fca00078e0002 */
[----:B------:R-:W2:Y:S04]  /*0e60*/  LDG.E R11, desc[UR10][R2.64+0x4] ;  /* 0x0000040a020b7981 */ /* 0x000ea8000c1e1900 */
[----:B------:R-:W3:Y:S04]  /*0e70*/  LDG.E R4, desc[UR10][R2.64] ;  /* 0x0000000a02047981 */ /* 0x000ee8000c1e1900 */
[----:B------:R-:W4:Y:S01]  /*0e80*/  LDG.E R8, desc[UR10][R2.64+0x8] ;  /* 0x0000080a02087981 */ /* 0x000f22000c1e1900 */
[----:B--2--5:R-:W-:Y:S01]  /*0e90*/  FADD R11, R6, -R11 ;  /* 0x8000000b060b7221 */ /* 0x024fe20000000000 */
[----:B---3--:R-:W-:-:S03]  /*0ea0*/  FADD R4, R5, -R4 ;  /* 0x8000000405047221 */ /* 0x008fc60000000000 */
[----:B------:R-:W-:Y:S01]  /*0eb0*/  FMUL R11, R11, R11 ;  /* 0x0000000b0b0b7220 */ /* 0x000fe20000400000 */
[----:B----4-:R-:W-:-:S03]  /*0ec0*/  FADD R8, R7, -R8 ;  /* 0x8000000807087221 */ /* 0x010fc60000000000 */
[----:B------:R-:W-:-:S04]  /*0ed0*/  FFMA R11, R4, R4, R11 ;  /* 0x00000004040b7223 */ /* 0x000fc8000000000b */
[----:B------:R-:W-:-:S05]  /*0ee0*/  FFMA R8, R8, R8, R11 ;  /* 0x0000000808087223 */ /* 0x000fca000000000b */
[----:B------:R-:W-:-:S04]  /*0ef0*/  FSETP.GEU.AND P0, PT, R8, R17, PT ;  /* 0x000000110800720b */ /* 0x000fc80003f0e000 */
[----:B------:R-:W-:-:S09]  /*0f00*/  SEL R12, R9, R12, !P0 ;  /* 0x0000000c090c7207 */ /* 0x000fd20004000000 */
.L_x_20:
[----:B------:R-:W0:Y:S02]  /*0f10*/  LDC.64 R2, c[0x0][0x388] ;  /* 0x0000e200ff027b82 */ /* 0x000e240000000a00 */
[----:B0-----:R-:W-:-:S05]  /*0f20*/  IMAD.WIDE R2, R0, 0x4, R2 ;  /* 0x0000000400027825 */ /* 0x001fca00078e0202 */
[----:B------:R-:W-:Y:S01]  /*0f30*/  STG.E desc[UR10][R2.64], R12 ;  /* 0x0000000c02007986 */ /* 0x000fe2000c10190a */
[----:B------:R-:W-:Y:S05]  /*0f40*/  EXIT ;  /* 0x000000000000794d */ /* 0x000fea0003800000 */
.L_x_25:
        /* <DEDUP_REMOVED lines=11> */
.L_x_30:


//--------------------- .nv.shared.reserved.0     --------------------------
	.section	.nv.shared.reserved.0,"aw",@nobits
	.weak		__nv_reservedSMEM_offset_0_alias
	.size		__nv_reservedSMEM_offset_0_alias, 0, 64
	.other		__nv_reservedSMEM_offset_0_alias,@"STO_CUDA_RESERVED_SHARED STV_DEFAULT"
__nv_reservedSMEM_offset_0_alias:
	.zero		0
	.zero		64


//--------------------- .nv.constant0._Z28generate_output_image_kernelP5PointPKiPKS_i --------------------------
	.section	.nv.constant0._Z28generate_output_image_kernelP5PointPKiPKS_i,"a",@progbits
	.sectionflags	@""
	.align	4
.nv.constant0._Z28generate_output_image_kernelP5PointPKiPKS_i:
	.zero		924


//--------------------- .nv.constant0._Z30calculate_new_centroids_kernelP5PointPKS_PKii --------------------------
	.section	.nv.constant0._Z30calculate_new_centroids_kernelP5PointPKS_PKii,"a",@progbits
	.sectionflags	@""
	.align	4
.nv.constant0._Z30calculate_new_centroids_kernelP5PointPKS_PKii:
	.zero		924


//--------------------- .nv.constant0._Z23update_centroids_kernelPK5PointPKiPS_Pii --------------------------
	.section	.nv.constant0._Z23update_centroids_kernelPK5PointPKiPS_Pii,"a",@progbits
	.sectionflags	@""
	.align	4
.nv.constant0._Z23update_centroids_kernelPK5PointPKiPS_Pii:
	.zero		932


//--------------------- .nv.constant0._Z22assign_clusters_kernelPK5PointPiS1_iii --------------------------
	.section	.nv.constant0._Z22assign_clusters_kernelPK5PointPiS1_iii,"a",@progbits
	.sectionflags	@""
	.align	4
.nv.constant0._Z22assign_clusters_kernelPK5PointPiS1_iii:
	.zero		932


//--------------------- SYMBOLS --------------------------

	.type		.nv.reservedSmem.offset0,@object
	.size		.nv.reservedSmem.offset0,0x4
